//
// Generated by NVIDIA NVVM Compiler
//
// Compiler Build ID: CL-36424714
// Cuda compilation tools, release 13.0, V13.0.88
// Based on NVVM 20.0.0
//

.version 9.0
.target sm_100
.address_size 64

	// .globl	generate_parity_hsiao_72_64_v2

.visible .entry generate_parity_hsiao_72_64_v2(
	.param .u64 .ptr .align 1 generate_parity_hsiao_72_64_v2_param_0,
	.param .u64 .ptr .align 1 generate_parity_hsiao_72_64_v2_param_1,
	.param .u64 generate_parity_hsiao_72_64_v2_param_2
)
{
	.reg .pred 	%p<3>;
	.reg .b16 	%rs<23>;
	.reg .b32 	%r<7>;
	.reg .b64 	%rd<126>;

	ld.param.u64 	%rd7, [generate_parity_hsiao_72_64_v2_param_0];
	ld.param.u64 	%rd8, [generate_parity_hsiao_72_64_v2_param_1];
	ld.param.u64 	%rd9, [generate_parity_hsiao_72_64_v2_param_2];
	mov.u32 	%r1, %ntid.x;
	mov.u32 	%r2, %ctaid.x;
	mov.u32 	%r3, %tid.x;
	mad.lo.s32 	%r4, %r1, %r2, %r3;
	cvt.u64.u32 	%rd125, %r4;
	setp.le.u64 	%p1, %rd9, %rd125;
	@%p1 bra 	$L__BB0_3;
	mov.u32 	%r5, %nctaid.x;
	mul.lo.s32 	%r6, %r1, %r5;
	cvt.u64.u32 	%rd2, %r6;
	cvta.to.global.u64 	%rd3, %rd7;
	cvta.to.global.u64 	%rd4, %rd8;
$L__BB0_2:
	shl.b64 	%rd10, %rd125, 3;
	add.s64 	%rd11, %rd3, %rd10;
	ld.global.u64 	%rd12, [%rd11];
	and.b64  	%rd13, %rd12, 76861455650058495;
	shr.u64 	%rd14, %rd13, 32;
	xor.b64  	%rd15, %rd13, %rd14;
	shr.u64 	%rd16, %rd15, 16;
	xor.b64  	%rd17, %rd15, %rd16;
	shr.u64 	%rd18, %rd17, 8;
	xor.b64  	%rd19, %rd17, %rd18;
	shr.u64 	%rd20, %rd19, 4;
	xor.b64  	%rd21, %rd19, %rd20;
	shr.u64 	%rd22, %rd21, 2;
	xor.b64  	%rd23, %rd21, %rd22;
	shr.u64 	%rd24, %rd23, 1;
	xor.b64  	%rd25, %rd23, %rd24;
	and.b64  	%rd26, %rd25, 1;
	cvt.u16.u64 	%rs1, %rd26;
	and.b64  	%rd27, %rd12, 153722887361068815;
	shr.u64 	%rd28, %rd27, 32;
	xor.b64  	%rd29, %rd27, %rd28;
	shr.u64 	%rd30, %rd29, 16;
	xor.b64  	%rd31, %rd29, %rd30;
	shr.u64 	%rd32, %rd31, 8;
	xor.b64  	%rd33, %rd31, %rd32;
	shr.u64 	%rd34, %rd33, 4;
	xor.b64  	%rd35, %rd33, %rd34;
	shr.u64 	%rd36, %rd35, 2;
	xor.b64  	%rd37, %rd35, %rd36;
	shr.u64 	%rd38, %rd37, 1;
	xor.b64  	%rd39, %rd37, %rd38;
	and.b64  	%rd40, %rd39, 1;
	cvt.u16.u64 	%rs2, %rd40;
	shl.b16 	%rs3, %rs2, 1;
	or.b16  	%rs4, %rs3, %rs1;
	and.b64  	%rd41, %rd12, 7224974747920961292;
	shr.u64 	%rd42, %rd41, 32;
	xor.b64  	%rd43, %rd41, %rd42;
	shr.u64 	%rd44, %rd43, 16;
	xor.b64  	%rd45, %rd43, %rd44;
	shr.u64 	%rd46, %rd45, 8;
	xor.b64  	%rd47, %rd45, %rd46;
	shr.u64 	%rd48, %rd47, 4;
	xor.b64  	%rd49, %rd47, %rd48;
	shr.u64 	%rd50, %rd49, 2;
	xor.b64  	%rd51, %rd49, %rd50;
	shr.u64 	%rd52, %rd51, 1;
	xor.b64  	%rd53, %rd51, %rd52;
	and.b64  	%rd54, %rd53, 1;
	cvt.u16.u64 	%rs5, %rd54;
	shl.b16 	%rs6, %rs5, 2;
	or.b16  	%rs7, %rs4, %rs6;
	and.b64  	%rd55, %rd12, 7532420464393519347;
	shr.u64 	%rd56, %rd55, 32;
	xor.b64  	%rd57, %rd55, %rd56;
	shr.u64 	%rd58, %rd57, 16;
	xor.b64  	%rd59, %rd57, %rd58;
	shr.u64 	%rd60, %rd59, 8;
	xor.b64  	%rd61, %rd59, %rd60;
	shr.u64 	%rd62, %rd61, 4;
	xor.b64  	%rd63, %rd61, %rd62;
	shr.u64 	%rd64, %rd63, 2;
	xor.b64  	%rd65, %rd63, %rd64;
	shr.u64 	%rd66, %rd65, 1;
	xor.b64  	%rd67, %rd65, %rd66;
	and.b64  	%rd68, %rd67, 1;
	cvt.u16.u64 	%rs8, %rd68;
	shl.b16 	%rs9, %rs8, 3;
	or.b16  	%rs10, %rs7, %rs9;
	and.b64  	%rd69, %rd12, -3530557129833246442;
	shr.u64 	%rd70, %rd69, 32;
	xor.b64  	%rd71, %rd69, %rd70;
	shr.u64 	%rd72, %rd71, 16;
	xor.b64  	%rd73, %rd71, %rd72;
	shr.u64 	%rd74, %rd73, 8;
	xor.b64  	%rd75, %rd73, %rd74;
	shr.u64 	%rd76, %rd75, 4;
	xor.b64  	%rd77, %rd75, %rd76;
	shr.u64 	%rd78, %rd77, 2;
	xor.b64  	%rd79, %rd77, %rd78;
	shr.u64 	%rd80, %rd79, 1;
	xor.b64  	%rd81, %rd79, %rd80;
	and.b64  	%rd82, %rd81, 1;
	cvt.u16.u64 	%rs11, %rd82;
	shl.b16 	%rs12, %rs11, 4;
	or.b16  	%rs13, %rs10, %rs12;
	and.b64  	%rd83, %rd12, 3526598948156482086;
	shr.u64 	%rd84, %rd83, 32;
	xor.b64  	%rd85, %rd83, %rd84;
	shr.u64 	%rd86, %rd85, 16;
	xor.b64  	%rd87, %rd85, %rd86;
	shr.u64 	%rd88, %rd87, 8;
	xor.b64  	%rd89, %rd87, %rd88;
	shr.u64 	%rd90, %rd89, 4;
	xor.b64  	%rd91, %rd89, %rd90;
	shr.u64 	%rd92, %rd91, 2;
	xor.b64  	%rd93, %rd91, %rd92;
	shr.u64 	%rd94, %rd93, 1;
	xor.b64  	%rd95, %rd93, %rd94;
	and.b64  	%rd96, %rd95, 1;
	cvt.u16.u64 	%rs14, %rd96;
	shl.b16 	%rs15, %rs14, 5;
	or.b16  	%rs16, %rs13, %rs15;
	and.b64  	%rd97, %rd12, -1081144340186381248;
	shr.u64 	%rd98, %rd97, 32;
	xor.b64  	%rd99, %rd97, %rd98;
	shr.u64 	%rd100, %rd99, 16;
	xor.b64  	%rd101, %rd99, %rd100;
	shr.u64 	%rd102, %rd101, 8;
	xor.b64  	%rd103, %rd101, %rd102;
	shr.u64 	%rd104, %rd103, 4;
	xor.b64  	%rd105, %rd103, %rd104;
	shr.u64 	%rd106, %rd105, 2;
	xor.b64  	%rd107, %rd105, %rd106;
	shr.u64 	%rd108, %rd107, 1;
	xor.b64  	%rd109, %rd107, %rd108;
	and.b64  	%rd110, %rd109, 1;
	cvt.u16.u64 	%rs17, %rd110;
	shl.b16 	%rs18, %rs17, 6;
	and.b64  	%rd111, %rd12, -67818923419465600;
	shr.u64 	%rd112, %rd111, 32;
	xor.b64  	%rd113, %rd111, %rd112;
	shr.u64 	%rd114, %rd113, 16;
	xor.b64  	%rd115, %rd113, %rd114;
	shr.u64 	%rd116, %rd115, 8;
	xor.b64  	%rd117, %rd115, %rd116;
	shr.u64 	%rd118, %rd117, 4;
	xor.b64  	%rd119, %rd117, %rd118;
	shr.u64 	%rd120, %rd119, 2;
	xor.b64  	%rd121, %rd119, %rd120;
	shr.u64 	%rd122, %rd121, 1;
	xor.b64  	%rd123, %rd121, %rd122;
	cvt.u16.u64 	%rs19, %rd123;
	shl.b16 	%rs20, %rs19, 7;
	add.s16 	%rs21, %rs16, %rs20;
	add.s16 	%rs22, %rs21, %rs18;
	add.s64 	%rd124, %rd4, %rd125;
	st.global.u8 	[%rd124], %rs22;
	add.s64 	%rd125, %rd125, %rd2;
	setp.lt.u64 	%p2, %rd125, %rd9;
	@%p2 bra 	$L__BB0_2;
$L__BB0_3:
	ret;

}
	// .globl	edac_hsiao_72_64_v2
.visible .entry edac_hsiao_72_64_v2(
	.param .u64 .ptr .align 1 edac_hsiao_72_64_v2_param_0,
	.param .u64 .ptr .align 1 edac_hsiao_72_64_v2_param_1,
	.param .u64 edac_hsiao_72_64_v2_param_2,
	.param .u64 .ptr .align 1 edac_hsiao_72_64_v2_param_3
)
{
	.reg .pred 	%p<150>;
	.reg .b16 	%rs<40>;
	.reg .b32 	%r<1007>;
	.reg .b64 	%rd<322>;

	ld.param.u64 	%rd74, [edac_hsiao_72_64_v2_param_2];
	ld.param.u64 	%rd75, [edac_hsiao_72_64_v2_param_3];
	cvta.to.global.u64 	%rd1, %rd75;
	mov.u32 	%r1, %ntid.x;
	mov.u32 	%r31, %ctaid.x;
	mov.u32 	%r32, %tid.x;
	mad.lo.s32 	%r33, %r1, %r31, %r32;
	cvt.u64.u32 	%rd320, %r33;
	setp.le.u64 	%p1, %rd74, %rd320;
	@%p1 bra 	$L__BB1_80;
	mov.u32 	%r34, %nctaid.x;
	mul.lo.s32 	%r35, %r1, %r34;
	cvt.u64.u32 	%rd3, %r35;
$L__BB1_2:
	ld.param.u64 	%rd318, [edac_hsiao_72_64_v2_param_1];
	ld.param.u64 	%rd316, [edac_hsiao_72_64_v2_param_0];
	cvta.to.global.u64 	%rd76, %rd316;
	shl.b64 	%rd77, %rd320, 3;
	add.s64 	%rd78, %rd76, %rd77;
	cvta.to.global.u64 	%rd79, %rd318;
	add.s64 	%rd80, %rd79, %rd320;
	ld.global.u64 	%rd5, [%rd78];
	and.b64  	%rd81, %rd5, 76861455650058495;
	popc.b64 	%r2, %rd81;
	ld.global.u8 	%rs1, [%rd80];
	and.b16  	%rs11, %rs1, 1;
	cvt.u32.u16 	%r3, %rs11;
	xor.b32  	%r4, %r2, %r3;
	and.b64  	%rd82, %rd5, 153722887361068815;
	popc.b64 	%r5, %rd82;
	shr.u16 	%rs12, %rs1, 1;
	and.b16  	%rs13, %rs12, 1;
	cvt.u32.u16 	%r6, %rs13;
	xor.b32  	%r7, %r6, %r5;
	or.b32  	%r8, %r7, %r4;
	and.b64  	%rd83, %rd5, 7224974747920961292;
	popc.b64 	%r9, %rd83;
	shr.u16 	%rs14, %rs1, 2;
	and.b16  	%rs15, %rs14, 1;
	cvt.u32.u16 	%r10, %rs15;
	xor.b32  	%r11, %r10, %r9;
	or.b32  	%r12, %r8, %r11;
	and.b64  	%rd84, %rd5, 7532420464393519347;
	popc.b64 	%r13, %rd84;
	shr.u16 	%rs16, %rs1, 3;
	and.b16  	%rs17, %rs16, 1;
	cvt.u32.u16 	%r14, %rs17;
	xor.b32  	%r15, %r14, %r13;
	or.b32  	%r16, %r12, %r15;
	and.b64  	%rd85, %rd5, -3530557129833246442;
	popc.b64 	%r17, %rd85;
	shr.u16 	%rs18, %rs1, 4;
	and.b16  	%rs19, %rs18, 1;
	cvt.u32.u16 	%r18, %rs19;
	xor.b32  	%r19, %r18, %r17;
	or.b32  	%r20, %r16, %r19;
	and.b64  	%rd86, %rd5, 3526598948156482086;
	popc.b64 	%r21, %rd86;
	shr.u16 	%rs20, %rs1, 5;
	and.b16  	%rs21, %rs20, 1;
	cvt.u32.u16 	%r22, %rs21;
	xor.b32  	%r23, %r22, %r21;
	or.b32  	%r24, %r20, %r23;
	and.b64  	%rd87, %rd5, -1081144340186381248;
	popc.b64 	%r25, %rd87;
	shr.u16 	%rs22, %rs1, 6;
	cvt.u32.u16 	%r26, %rs22;
	xor.b32  	%r27, %r25, %r26;
	or.b32  	%r36, %r24, %r27;
	and.b64  	%rd88, %rd5, -67818923419465600;
	popc.b64 	%r28, %rd88;
	shr.u16 	%rs23, %rs1, 7;
	cvt.u32.u16 	%r29, %rs23;
	xor.b32  	%r30, %r28, %r29;
	or.b32  	%r37, %r36, %r30;
	and.b32  	%r38, %r37, 1;
	setp.eq.b32 	%p2, %r38, 1;
	not.pred 	%p3, %p2;
	@%p3 bra 	$L__BB1_79;
	xor.b32  	%r39, %r4, %r5;
	xor.b32  	%r40, %r39, %r6;
	xor.b32  	%r41, %r40, %r9;
	xor.b32  	%r42, %r41, %r10;
	xor.b32  	%r43, %r42, %r13;
	xor.b32  	%r44, %r43, %r14;
	xor.b32  	%r45, %r44, %r17;
	xor.b32  	%r46, %r45, %r18;
	xor.b32  	%r47, %r46, %r21;
	xor.b32  	%r48, %r47, %r22;
	xor.b32  	%r49, %r48, %r26;
	xor.b32  	%r50, %r49, %r25;
	xor.b32  	%r51, %r50, %r29;
	xor.b32  	%r52, %r51, %r28;
	and.b32  	%r53, %r52, 1;
	setp.eq.b32 	%p4, %r53, 1;
	not.pred 	%p5, %p4;
	@%p5 bra 	$L__BB1_78;
	xor.b64  	%rd321, %rd5, 1;
	and.b64  	%rd89, %rd321, 76861455650058495;
	popc.b64 	%r54, %rd89;
	xor.b32  	%r55, %r54, %r3;
	and.b64  	%rd90, %rd321, 153722887361068815;
	popc.b64 	%r56, %rd90;
	xor.b32  	%r57, %r6, %r56;
	or.b32  	%r58, %r57, %r55;
	and.b64  	%rd91, %rd321, 7532420464393519347;
	popc.b64 	%r59, %rd91;
	xor.b32  	%r60, %r14, %r59;
	or.b32  	%r61, %r58, %r60;
	or.b32  	%r62, %r61, %r11;
	or.b32  	%r63, %r62, %r19;
	or.b32  	%r64, %r63, %r23;
	or.b32  	%r65, %r64, %r27;
	or.b32  	%r66, %r65, %r30;
	and.b32  	%r67, %r66, 1;
	setp.eq.b32 	%p6, %r67, 1;
	not.pred 	%p7, %p6;
	@%p7 bra 	$L__BB1_81;
	xor.b64  	%rd321, %rd5, 2;
	and.b64  	%rd92, %rd321, 76861455650058495;
	popc.b64 	%r68, %rd92;
	xor.b32  	%r69, %r68, %r3;
	and.b64  	%rd93, %rd321, 153722887361068815;
	popc.b64 	%r70, %rd93;
	xor.b32  	%r71, %r6, %r70;
	or.b32  	%r72, %r71, %r69;
	and.b64  	%rd94, %rd321, 7532420464393519347;
	popc.b64 	%r73, %rd94;
	xor.b32  	%r74, %r14, %r73;
	or.b32  	%r75, %r72, %r74;
	and.b64  	%rd95, %rd321, -3530557129833246442;
	popc.b64 	%r76, %rd95;
	xor.b32  	%r77, %r18, %r76;
	or.b32  	%r78, %r75, %r77;
	and.b64  	%rd96, %rd321, 3526598948156482086;
	popc.b64 	%r79, %rd96;
	xor.b32  	%r80, %r22, %r79;
	or.b32  	%r81, %r78, %r80;
	or.b32  	%r82, %r81, %r11;
	or.b32  	%r83, %r82, %r27;
	or.b32  	%r84, %r83, %r30;
	and.b32  	%r85, %r84, 1;
	setp.eq.b32 	%p8, %r85, 1;
	not.pred 	%p9, %p8;
	@%p9 bra 	$L__BB1_81;
	xor.b64  	%rd321, %rd5, 4;
	and.b64  	%rd97, %rd321, 76861455650058495;
	popc.b64 	%r86, %rd97;
	xor.b32  	%r87, %r86, %r3;
	and.b64  	%rd98, %rd321, 153722887361068815;
	popc.b64 	%r88, %rd98;
	xor.b32  	%r89, %r6, %r88;
	or.b32  	%r90, %r89, %r87;
	and.b64  	%rd99, %rd321, 7224974747920961292;
	popc.b64 	%r91, %rd99;
	xor.b32  	%r92, %r10, %r91;
	or.b32  	%r93, %r90, %r92;
	and.b64  	%rd100, %rd321, -3530557129833246442;
	popc.b64 	%r94, %rd100;
	xor.b32  	%r95, %r18, %r94;
	or.b32  	%r96, %r93, %r95;
	and.b64  	%rd101, %rd321, 3526598948156482086;
	popc.b64 	%r97, %rd101;
	xor.b32  	%r98, %r22, %r97;
	or.b32  	%r99, %r96, %r98;
	or.b32  	%r100, %r99, %r15;
	or.b32  	%r101, %r100, %r27;
	or.b32  	%r102, %r101, %r30;
	and.b32  	%r103, %r102, 1;
	setp.eq.b32 	%p10, %r103, 1;
	not.pred 	%p11, %p10;
	@%p11 bra 	$L__BB1_81;
	xor.b64  	%rd321, %rd5, 8;
	and.b64  	%rd102, %rd321, 76861455650058495;
	popc.b64 	%r104, %rd102;
	xor.b32  	%r105, %r104, %r3;
	and.b64  	%rd103, %rd321, 153722887361068815;
	popc.b64 	%r106, %rd103;
	xor.b32  	%r107, %r6, %r106;
	or.b32  	%r108, %r107, %r105;
	and.b64  	%rd104, %rd321, 7224974747920961292;
	popc.b64 	%r109, %rd104;
	xor.b32  	%r110, %r10, %r109;
	or.b32  	%r111, %r108, %r110;
	or.b32  	%r112, %r111, %r15;
	or.b32  	%r113, %r112, %r19;
	or.b32  	%r114, %r113, %r23;
	or.b32  	%r115, %r114, %r27;
	or.b32  	%r116, %r115, %r30;
	and.b32  	%r117, %r116, 1;
	setp.eq.b32 	%p12, %r117, 1;
	not.pred 	%p13, %p12;
	@%p13 bra 	$L__BB1_81;
	xor.b64  	%rd321, %rd5, 16;
	and.b64  	%rd105, %rd321, 76861455650058495;
	popc.b64 	%r118, %rd105;
	xor.b32  	%r119, %r118, %r3;
	and.b64  	%rd106, %rd321, 7532420464393519347;
	popc.b64 	%r120, %rd106;
	xor.b32  	%r121, %r14, %r120;
	or.b32  	%r122, %r119, %r121;
	and.b64  	%rd107, %rd321, -3530557129833246442;
	popc.b64 	%r123, %rd107;
	xor.b32  	%r124, %r18, %r123;
	or.b32  	%r125, %r122, %r124;
	or.b32  	%r126, %r125, %r7;
	or.b32  	%r127, %r126, %r11;
	or.b32  	%r128, %r127, %r23;
	or.b32  	%r129, %r128, %r27;
	or.b32  	%r130, %r129, %r30;
	and.b32  	%r131, %r130, 1;
	setp.eq.b32 	%p14, %r131, 1;
	not.pred 	%p15, %p14;
	@%p15 bra 	$L__BB1_81;
	xor.b64  	%rd321, %rd5, 32;
	and.b64  	%rd108, %rd321, 76861455650058495;
	popc.b64 	%r132, %rd108;
	xor.b32  	%r133, %r132, %r3;
	and.b64  	%rd109, %rd321, 7532420464393519347;
	popc.b64 	%r134, %rd109;
	xor.b32  	%r135, %r14, %r134;
	or.b32  	%r136, %r133, %r135;
	and.b64  	%rd110, %rd321, 3526598948156482086;
	popc.b64 	%r137, %rd110;
	xor.b32  	%r138, %r22, %r137;
	or.b32  	%r139, %r136, %r138;
	or.b32  	%r140, %r139, %r7;
	or.b32  	%r141, %r140, %r11;
	or.b32  	%r142, %r141, %r19;
	or.b32  	%r143, %r142, %r27;
	or.b32  	%r144, %r143, %r30;
	and.b32  	%r145, %r144, 1;
	setp.eq.b32 	%p16, %r145, 1;
	not.pred 	%p17, %p16;
	@%p17 bra 	$L__BB1_81;
	xor.b64  	%rd321, %rd5, 64;
	and.b64  	%rd111, %rd321, 76861455650058495;
	popc.b64 	%r146, %rd111;
	xor.b32  	%r147, %r146, %r3;
	and.b64  	%rd112, %rd321, 7532420464393519347;
	popc.b64 	%r148, %rd112;
	xor.b32  	%r149, %r14, %r148;
	or.b32  	%r150, %r147, %r149;
	and.b64  	%rd113, %rd321, -1081144340186381248;
	popc.b64 	%r151, %rd113;
	xor.b32  	%r152, %r26, %r151;
	or.b32  	%r153, %r150, %r152;
	or.b32  	%r154, %r153, %r7;
	or.b32  	%r155, %r154, %r11;
	or.b32  	%r156, %r155, %r19;
	or.b32  	%r157, %r156, %r23;
	or.b32  	%r158, %r157, %r30;
	and.b32  	%r159, %r158, 1;
	setp.eq.b32 	%p18, %r159, 1;
	not.pred 	%p19, %p18;
	@%p19 bra 	$L__BB1_81;
	xor.b64  	%rd321, %rd5, 128;
	and.b64  	%rd114, %rd321, 76861455650058495;
	popc.b64 	%r160, %rd114;
	xor.b32  	%r161, %r160, %r3;
	and.b64  	%rd115, %rd321, 7532420464393519347;
	popc.b64 	%r162, %rd115;
	xor.b32  	%r163, %r14, %r162;
	or.b32  	%r164, %r161, %r163;
	and.b64  	%rd116, %rd321, -67818923419465600;
	popc.b64 	%r165, %rd116;
	xor.b32  	%r166, %r29, %r165;
	or.b32  	%r167, %r164, %r166;
	or.b32  	%r168, %r167, %r7;
	or.b32  	%r169, %r168, %r11;
	or.b32  	%r170, %r169, %r19;
	or.b32  	%r171, %r170, %r23;
	or.b32  	%r172, %r171, %r27;
	and.b32  	%r173, %r172, 1;
	setp.eq.b32 	%p20, %r173, 1;
	not.pred 	%p21, %p20;
	@%p21 bra 	$L__BB1_81;
	xor.b64  	%rd321, %rd5, 256;
	and.b64  	%rd117, %rd321, 153722887361068815;
	popc.b64 	%r174, %rd117;
	xor.b32  	%r175, %r6, %r174;
	and.b64  	%rd118, %rd321, 7224974747920961292;
	popc.b64 	%r176, %rd118;
	xor.b32  	%r177, %r10, %r176;
	or.b32  	%r178, %r175, %r177;
	and.b64  	%rd119, %rd321, -3530557129833246442;
	popc.b64 	%r179, %rd119;
	xor.b32  	%r180, %r18, %r179;
	or.b32  	%r181, %r178, %r180;
	or.b32  	%r182, %r181, %r4;
	or.b32  	%r183, %r182, %r15;
	or.b32  	%r184, %r183, %r23;
	or.b32  	%r185, %r184, %r27;
	or.b32  	%r186, %r185, %r30;
	and.b32  	%r187, %r186, 1;
	setp.eq.b32 	%p22, %r187, 1;
	not.pred 	%p23, %p22;
	@%p23 bra 	$L__BB1_81;
	xor.b64  	%rd321, %rd5, 512;
	and.b64  	%rd120, %rd321, 153722887361068815;
	popc.b64 	%r188, %rd120;
	xor.b32  	%r189, %r6, %r188;
	and.b64  	%rd121, %rd321, 7224974747920961292;
	popc.b64 	%r190, %rd121;
	xor.b32  	%r191, %r10, %r190;
	or.b32  	%r192, %r189, %r191;
	and.b64  	%rd122, %rd321, 3526598948156482086;
	popc.b64 	%r193, %rd122;
	xor.b32  	%r194, %r22, %r193;
	or.b32  	%r195, %r192, %r194;
	or.b32  	%r196, %r195, %r4;
	or.b32  	%r197, %r196, %r15;
	or.b32  	%r198, %r197, %r19;
	or.b32  	%r199, %r198, %r27;
	or.b32  	%r200, %r199, %r30;
	and.b32  	%r201, %r200, 1;
	setp.eq.b32 	%p24, %r201, 1;
	not.pred 	%p25, %p24;
	@%p25 bra 	$L__BB1_81;
	xor.b64  	%rd321, %rd5, 1024;
	and.b64  	%rd123, %rd321, 153722887361068815;
	popc.b64 	%r202, %rd123;
	xor.b32  	%r203, %r6, %r202;
	and.b64  	%rd124, %rd321, 7224974747920961292;
	popc.b64 	%r204, %rd124;
	xor.b32  	%r205, %r10, %r204;
	or.b32  	%r206, %r203, %r205;
	and.b64  	%rd125, %rd321, -1081144340186381248;
	popc.b64 	%r207, %rd125;
	xor.b32  	%r208, %r26, %r207;
	or.b32  	%r209, %r206, %r208;
	or.b32  	%r210, %r209, %r4;
	or.b32  	%r211, %r210, %r15;
	or.b32  	%r212, %r211, %r19;
	or.b32  	%r213, %r212, %r23;
	or.b32  	%r214, %r213, %r30;
	and.b32  	%r215, %r214, 1;
	setp.eq.b32 	%p26, %r215, 1;
	not.pred 	%p27, %p26;
	@%p27 bra 	$L__BB1_81;
	xor.b64  	%rd321, %rd5, 2048;
	and.b64  	%rd126, %rd321, 153722887361068815;
	popc.b64 	%r216, %rd126;
	xor.b32  	%r217, %r6, %r216;
	and.b64  	%rd127, %rd321, 7224974747920961292;
	popc.b64 	%r218, %rd127;
	xor.b32  	%r219, %r10, %r218;
	or.b32  	%r220, %r217, %r219;
	and.b64  	%rd128, %rd321, -67818923419465600;
	popc.b64 	%r221, %rd128;
	xor.b32  	%r222, %r29, %r221;
	or.b32  	%r223, %r220, %r222;
	or.b32  	%r224, %r223, %r4;
	or.b32  	%r225, %r224, %r15;
	or.b32  	%r226, %r225, %r19;
	or.b32  	%r227, %r226, %r23;
	or.b32  	%r228, %r227, %r27;
	and.b32  	%r229, %r228, 1;
	setp.eq.b32 	%p28, %r229, 1;
	not.pred 	%p29, %p28;
	@%p29 bra 	$L__BB1_81;
	xor.b64  	%rd321, %rd5, 4096;
	and.b64  	%rd129, %rd321, 76861455650058495;
	popc.b64 	%r230, %rd129;
	xor.b32  	%r231, %r230, %r3;
	and.b64  	%rd130, %rd321, 153722887361068815;
	popc.b64 	%r232, %rd130;
	xor.b32  	%r233, %r6, %r232;
	or.b32  	%r234, %r233, %r231;
	and.b64  	%rd131, %rd321, -3530557129833246442;
	popc.b64 	%r235, %rd131;
	xor.b32  	%r236, %r18, %r235;
	or.b32  	%r237, %r234, %r236;
	or.b32  	%r238, %r237, %r11;
	or.b32  	%r239, %r238, %r15;
	or.b32  	%r240, %r239, %r23;
	or.b32  	%r241, %r240, %r27;
	or.b32  	%r242, %r241, %r30;
	and.b32  	%r243, %r242, 1;
	setp.eq.b32 	%p30, %r243, 1;
	not.pred 	%p31, %p30;
	@%p31 bra 	$L__BB1_81;
	xor.b64  	%rd321, %rd5, 8192;
	and.b64  	%rd132, %rd321, 76861455650058495;
	popc.b64 	%r244, %rd132;
	xor.b32  	%r245, %r244, %r3;
	and.b64  	%rd133, %rd321, 153722887361068815;
	popc.b64 	%r246, %rd133;
	xor.b32  	%r247, %r6, %r246;
	or.b32  	%r248, %r247, %r245;
	and.b64  	%rd134, %rd321, 3526598948156482086;
	popc.b64 	%r249, %rd134;
	xor.b32  	%r250, %r22, %r249;
	or.b32  	%r251, %r248, %r250;
	or.b32  	%r252, %r251, %r11;
	or.b32  	%r253, %r252, %r15;
	or.b32  	%r254, %r253, %r19;
	or.b32  	%r255, %r254, %r27;
	or.b32  	%r256, %r255, %r30;
	and.b32  	%r257, %r256, 1;
	setp.eq.b32 	%p32, %r257, 1;
	not.pred 	%p33, %p32;
	@%p33 bra 	$L__BB1_81;
	xor.b64  	%rd321, %rd5, 16384;
	and.b64  	%rd135, %rd321, 76861455650058495;
	popc.b64 	%r258, %rd135;
	xor.b32  	%r259, %r258, %r3;
	and.b64  	%rd136, %rd321, 153722887361068815;
	popc.b64 	%r260, %rd136;
	xor.b32  	%r261, %r6, %r260;
	or.b32  	%r262, %r261, %r259;
	and.b64  	%rd137, %rd321, -1081144340186381248;
	popc.b64 	%r263, %rd137;
	xor.b32  	%r264, %r26, %r263;
	or.b32  	%r265, %r262, %r264;
	or.b32  	%r266, %r265, %r11;
	or.b32  	%r267, %r266, %r15;
	or.b32  	%r268, %r267, %r19;
	or.b32  	%r269, %r268, %r23;
	or.b32  	%r270, %r269, %r30;
	and.b32  	%r271, %r270, 1;
	setp.eq.b32 	%p34, %r271, 1;
	not.pred 	%p35, %p34;
	@%p35 bra 	$L__BB1_81;
	xor.b64  	%rd321, %rd5, 32768;
	and.b64  	%rd138, %rd321, 76861455650058495;
	popc.b64 	%r272, %rd138;
	xor.b32  	%r273, %r272, %r3;
	and.b64  	%rd139, %rd321, 153722887361068815;
	popc.b64 	%r274, %rd139;
	xor.b32  	%r275, %r6, %r274;
	or.b32  	%r276, %r275, %r273;
	and.b64  	%rd140, %rd321, -67818923419465600;
	popc.b64 	%r277, %rd140;
	xor.b32  	%r278, %r29, %r277;
	or.b32  	%r279, %r276, %r278;
	or.b32  	%r280, %r279, %r11;
	or.b32  	%r281, %r280, %r15;
	or.b32  	%r282, %r281, %r19;
	or.b32  	%r283, %r282, %r23;
	or.b32  	%r284, %r283, %r27;
	and.b32  	%r285, %r284, 1;
	setp.eq.b32 	%p36, %r285, 1;
	not.pred 	%p37, %p36;
	@%p37 bra 	$L__BB1_81;
	xor.b64  	%rd321, %rd5, 65536;
	and.b64  	%rd141, %rd321, 7224974747920961292;
	popc.b64 	%r286, %rd141;
	xor.b32  	%r287, %r10, %r286;
	and.b64  	%rd142, %rd321, 7532420464393519347;
	popc.b64 	%r288, %rd142;
	xor.b32  	%r289, %r14, %r288;
	or.b32  	%r290, %r287, %r289;
	and.b64  	%rd143, %rd321, -3530557129833246442;
	popc.b64 	%r291, %rd143;
	xor.b32  	%r292, %r18, %r291;
	or.b32  	%r293, %r290, %r292;
	or.b32  	%r294, %r293, %r8;
	or.b32  	%r295, %r294, %r23;
	or.b32  	%r296, %r295, %r27;
	or.b32  	%r297, %r296, %r30;
	and.b32  	%r298, %r297, 1;
	setp.eq.b32 	%p38, %r298, 1;
	not.pred 	%p39, %p38;
	@%p39 bra 	$L__BB1_81;
	xor.b64  	%rd321, %rd5, 131072;
	and.b64  	%rd144, %rd321, 7224974747920961292;
	popc.b64 	%r299, %rd144;
	xor.b32  	%r300, %r10, %r299;
	and.b64  	%rd145, %rd321, 7532420464393519347;
	popc.b64 	%r301, %rd145;
	xor.b32  	%r302, %r14, %r301;
	or.b32  	%r303, %r300, %r302;
	and.b64  	%rd146, %rd321, 3526598948156482086;
	popc.b64 	%r304, %rd146;
	xor.b32  	%r305, %r22, %r304;
	or.b32  	%r306, %r303, %r305;
	or.b32  	%r307, %r306, %r8;
	or.b32  	%r308, %r307, %r19;
	or.b32  	%r309, %r308, %r27;
	or.b32  	%r310, %r309, %r30;
	and.b32  	%r311, %r310, 1;
	setp.eq.b32 	%p40, %r311, 1;
	not.pred 	%p41, %p40;
	@%p41 bra 	$L__BB1_81;
	xor.b64  	%rd321, %rd5, 262144;
	and.b64  	%rd147, %rd321, 7224974747920961292;
	popc.b64 	%r312, %rd147;
	xor.b32  	%r313, %r10, %r312;
	and.b64  	%rd148, %rd321, 7532420464393519347;
	popc.b64 	%r314, %rd148;
	xor.b32  	%r315, %r14, %r314;
	or.b32  	%r316, %r313, %r315;
	and.b64  	%rd149, %rd321, -1081144340186381248;
	popc.b64 	%r317, %rd149;
	xor.b32  	%r318, %r26, %r317;
	or.b32  	%r319, %r316, %r318;
	or.b32  	%r320, %r319, %r8;
	or.b32  	%r321, %r320, %r19;
	or.b32  	%r322, %r321, %r23;
	or.b32  	%r323, %r322, %r30;
	and.b32  	%r324, %r323, 1;
	setp.eq.b32 	%p42, %r324, 1;
	not.pred 	%p43, %p42;
	@%p43 bra 	$L__BB1_81;
	xor.b64  	%rd321, %rd5, 524288;
	and.b64  	%rd150, %rd321, 7224974747920961292;
	popc.b64 	%r325, %rd150;
	xor.b32  	%r326, %r10, %r325;
	and.b64  	%rd151, %rd321, 7532420464393519347;
	popc.b64 	%r327, %rd151;
	xor.b32  	%r328, %r14, %r327;
	or.b32  	%r329, %r326, %r328;
	and.b64  	%rd152, %rd321, -67818923419465600;
	popc.b64 	%r330, %rd152;
	xor.b32  	%r331, %r29, %r330;
	or.b32  	%r332, %r329, %r331;
	or.b32  	%r333, %r332, %r8;
	or.b32  	%r334, %r333, %r19;
	or.b32  	%r335, %r334, %r23;
	or.b32  	%r336, %r335, %r27;
	and.b32  	%r337, %r336, 1;
	setp.eq.b32 	%p44, %r337, 1;
	not.pred 	%p45, %p44;
	@%p45 bra 	$L__BB1_81;
	xor.b64  	%rd321, %rd5, 1048576;
	and.b64  	%rd153, %rd321, 76861455650058495;
	popc.b64 	%r338, %rd153;
	xor.b32  	%r339, %r338, %r3;
	and.b64  	%rd154, %rd321, 7224974747920961292;
	popc.b64 	%r340, %rd154;
	xor.b32  	%r341, %r10, %r340;
	or.b32  	%r342, %r339, %r341;
	and.b64  	%rd155, %rd321, -3530557129833246442;
	popc.b64 	%r343, %rd155;
	xor.b32  	%r344, %r18, %r343;
	or.b32  	%r345, %r342, %r344;
	or.b32  	%r346, %r345, %r7;
	or.b32  	%r347, %r346, %r15;
	or.b32  	%r348, %r347, %r23;
	or.b32  	%r349, %r348, %r27;
	or.b32  	%r350, %r349, %r30;
	and.b32  	%r351, %r350, 1;
	setp.eq.b32 	%p46, %r351, 1;
	not.pred 	%p47, %p46;
	@%p47 bra 	$L__BB1_81;
	xor.b64  	%rd321, %rd5, 2097152;
	and.b64  	%rd156, %rd321, 76861455650058495;
	popc.b64 	%r352, %rd156;
	xor.b32  	%r353, %r352, %r3;
	and.b64  	%rd157, %rd321, 7224974747920961292;
	popc.b64 	%r354, %rd157;
	xor.b32  	%r355, %r10, %r354;
	or.b32  	%r356, %r353, %r355;
	and.b64  	%rd158, %rd321, 3526598948156482086;
	popc.b64 	%r357, %rd158;
	xor.b32  	%r358, %r22, %r357;
	or.b32  	%r359, %r356, %r358;
	or.b32  	%r360, %r359, %r7;
	or.b32  	%r361, %r360, %r15;
	or.b32  	%r362, %r361, %r19;
	or.b32  	%r363, %r362, %r27;
	or.b32  	%r364, %r363, %r30;
	and.b32  	%r365, %r364, 1;
	setp.eq.b32 	%p48, %r365, 1;
	not.pred 	%p49, %p48;
	@%p49 bra 	$L__BB1_81;
	xor.b64  	%rd321, %rd5, 4194304;
	and.b64  	%rd159, %rd321, 76861455650058495;
	popc.b64 	%r366, %rd159;
	xor.b32  	%r367, %r366, %r3;
	and.b64  	%rd160, %rd321, 7224974747920961292;
	popc.b64 	%r368, %rd160;
	xor.b32  	%r369, %r10, %r368;
	or.b32  	%r370, %r367, %r369;
	and.b64  	%rd161, %rd321, -1081144340186381248;
	popc.b64 	%r371, %rd161;
	xor.b32  	%r372, %r26, %r371;
	or.b32  	%r373, %r370, %r372;
	or.b32  	%r374, %r373, %r7;
	or.b32  	%r375, %r374, %r15;
	or.b32  	%r376, %r375, %r19;
	or.b32  	%r377, %r376, %r23;
	or.b32  	%r378, %r377, %r30;
	and.b32  	%r379, %r378, 1;
	setp.eq.b32 	%p50, %r379, 1;
	not.pred 	%p51, %p50;
	@%p51 bra 	$L__BB1_81;
	xor.b64  	%rd321, %rd5, 8388608;
	and.b64  	%rd162, %rd321, 76861455650058495;
	popc.b64 	%r380, %rd162;
	xor.b32  	%r381, %r380, %r3;
	and.b64  	%rd163, %rd321, 7224974747920961292;
	popc.b64 	%r382, %rd163;
	xor.b32  	%r383, %r10, %r382;
	or.b32  	%r384, %r381, %r383;
	and.b64  	%rd164, %rd321, -67818923419465600;
	popc.b64 	%r385, %rd164;
	xor.b32  	%r386, %r29, %r385;
	or.b32  	%r387, %r384, %r386;
	or.b32  	%r388, %r387, %r7;
	or.b32  	%r389, %r388, %r15;
	or.b32  	%r390, %r389, %r19;
	or.b32  	%r391, %r390, %r23;
	or.b32  	%r392, %r391, %r27;
	and.b32  	%r393, %r392, 1;
	setp.eq.b32 	%p52, %r393, 1;
	not.pred 	%p53, %p52;
	@%p53 bra 	$L__BB1_81;
	xor.b64  	%rd321, %rd5, 16777216;
	and.b64  	%rd165, %rd321, 153722887361068815;
	popc.b64 	%r394, %rd165;
	xor.b32  	%r395, %r6, %r394;
	and.b64  	%rd166, %rd321, 7532420464393519347;
	popc.b64 	%r396, %rd166;
	xor.b32  	%r397, %r14, %r396;
	or.b32  	%r398, %r395, %r397;
	and.b64  	%rd167, %rd321, -3530557129833246442;
	popc.b64 	%r399, %rd167;
	xor.b32  	%r400, %r18, %r399;
	or.b32  	%r401, %r398, %r400;
	or.b32  	%r402, %r401, %r4;
	or.b32  	%r403, %r402, %r11;
	or.b32  	%r404, %r403, %r23;
	or.b32  	%r405, %r404, %r27;
	or.b32  	%r406, %r405, %r30;
	and.b32  	%r407, %r406, 1;
	setp.eq.b32 	%p54, %r407, 1;
	not.pred 	%p55, %p54;
	@%p55 bra 	$L__BB1_81;
	xor.b64  	%rd321, %rd5, 33554432;
	and.b64  	%rd168, %rd321, 153722887361068815;
	popc.b64 	%r408, %rd168;
	xor.b32  	%r409, %r6, %r408;
	and.b64  	%rd169, %rd321, 7532420464393519347;
	popc.b64 	%r410, %rd169;
	xor.b32  	%r411, %r14, %r410;
	or.b32  	%r412, %r409, %r411;
	and.b64  	%rd170, %rd321, 3526598948156482086;
	popc.b64 	%r413, %rd170;
	xor.b32  	%r414, %r22, %r413;
	or.b32  	%r415, %r412, %r414;
	or.b32  	%r416, %r415, %r4;
	or.b32  	%r417, %r416, %r11;
	or.b32  	%r418, %r417, %r19;
	or.b32  	%r419, %r418, %r27;
	or.b32  	%r420, %r419, %r30;
	and.b32  	%r421, %r420, 1;
	setp.eq.b32 	%p56, %r421, 1;
	not.pred 	%p57, %p56;
	@%p57 bra 	$L__BB1_81;
	xor.b64  	%rd321, %rd5, 67108864;
	and.b64  	%rd171, %rd321, 153722887361068815;
	popc.b64 	%r422, %rd171;
	xor.b32  	%r423, %r6, %r422;
	and.b64  	%rd172, %rd321, 7532420464393519347;
	popc.b64 	%r424, %rd172;
	xor.b32  	%r425, %r14, %r424;
	or.b32  	%r426, %r423, %r425;
	and.b64  	%rd173, %rd321, -1081144340186381248;
	popc.b64 	%r427, %rd173;
	xor.b32  	%r428, %r26, %r427;
	or.b32  	%r429, %r426, %r428;
	or.b32  	%r430, %r429, %r4;
	or.b32  	%r431, %r430, %r11;
	or.b32  	%r432, %r431, %r19;
	or.b32  	%r433, %r432, %r23;
	or.b32  	%r434, %r433, %r30;
	and.b32  	%r435, %r434, 1;
	setp.eq.b32 	%p58, %r435, 1;
	not.pred 	%p59, %p58;
	@%p59 bra 	$L__BB1_81;
	xor.b64  	%rd321, %rd5, 134217728;
	and.b64  	%rd174, %rd321, 153722887361068815;
	popc.b64 	%r436, %rd174;
	xor.b32  	%r437, %r6, %r436;
	and.b64  	%rd175, %rd321, 7532420464393519347;
	popc.b64 	%r438, %rd175;
	xor.b32  	%r439, %r14, %r438;
	or.b32  	%r440, %r437, %r439;
	and.b64  	%rd176, %rd321, -67818923419465600;
	popc.b64 	%r441, %rd176;
	xor.b32  	%r442, %r29, %r441;
	or.b32  	%r443, %r440, %r442;
	or.b32  	%r444, %r443, %r4;
	or.b32  	%r445, %r444, %r11;
	or.b32  	%r446, %r445, %r19;
	or.b32  	%r447, %r446, %r23;
	or.b32  	%r448, %r447, %r27;
	and.b32  	%r449, %r448, 1;
	setp.eq.b32 	%p60, %r449, 1;
	not.pred 	%p61, %p60;
	@%p61 bra 	$L__BB1_81;
	xor.b64  	%rd321, %rd5, 268435456;
	and.b64  	%rd177, %rd321, 76861455650058495;
	popc.b64 	%r450, %rd177;
	xor.b32  	%r451, %r450, %r3;
	and.b64  	%rd178, %rd321, 7224974747920961292;
	popc.b64 	%r452, %rd178;
	xor.b32  	%r453, %r10, %r452;
	or.b32  	%r454, %r451, %r453;
	and.b64  	%rd179, %rd321, 7532420464393519347;
	popc.b64 	%r455, %rd179;
	xor.b32  	%r456, %r14, %r455;
	or.b32  	%r457, %r454, %r456;
	or.b32  	%r458, %r457, %r7;
	or.b32  	%r459, %r458, %r19;
	or.b32  	%r460, %r459, %r23;
	or.b32  	%r461, %r460, %r27;
	or.b32  	%r462, %r461, %r30;
	and.b32  	%r463, %r462, 1;
	setp.eq.b32 	%p62, %r463, 1;
	not.pred 	%p63, %p62;
	@%p63 bra 	$L__BB1_81;
	xor.b64  	%rd321, %rd5, 536870912;
	and.b64  	%rd180, %rd321, 76861455650058495;
	popc.b64 	%r464, %rd180;
	xor.b32  	%r465, %r464, %r3;
	and.b64  	%rd181, %rd321, 7224974747920961292;
	popc.b64 	%r466, %rd181;
	xor.b32  	%r467, %r10, %r466;
	or.b32  	%r468, %r465, %r467;
	and.b64  	%rd182, %rd321, 7532420464393519347;
	popc.b64 	%r469, %rd182;
	xor.b32  	%r470, %r14, %r469;
	or.b32  	%r471, %r468, %r470;
	and.b64  	%rd183, %rd321, -1081144340186381248;
	popc.b64 	%r472, %rd183;
	xor.b32  	%r473, %r26, %r472;
	or.b32  	%r474, %r471, %r473;
	and.b64  	%rd184, %rd321, -67818923419465600;
	popc.b64 	%r475, %rd184;
	xor.b32  	%r476, %r29, %r475;
	or.b32  	%r477, %r474, %r476;
	or.b32  	%r478, %r477, %r7;
	or.b32  	%r479, %r478, %r19;
	or.b32  	%r480, %r479, %r23;
	and.b32  	%r481, %r480, 1;
	setp.eq.b32 	%p64, %r481, 1;
	not.pred 	%p65, %p64;
	@%p65 bra 	$L__BB1_81;
	xor.b64  	%rd321, %rd5, 1073741824;
	and.b64  	%rd185, %rd321, 153722887361068815;
	popc.b64 	%r482, %rd185;
	xor.b32  	%r483, %r6, %r482;
	and.b64  	%rd186, %rd321, 7224974747920961292;
	popc.b64 	%r484, %rd186;
	xor.b32  	%r485, %r10, %r484;
	or.b32  	%r486, %r483, %r485;
	and.b64  	%rd187, %rd321, 7532420464393519347;
	popc.b64 	%r487, %rd187;
	xor.b32  	%r488, %r14, %r487;
	or.b32  	%r489, %r486, %r488;
	and.b64  	%rd188, %rd321, -1081144340186381248;
	popc.b64 	%r490, %rd188;
	xor.b32  	%r491, %r26, %r490;
	or.b32  	%r492, %r489, %r491;
	and.b64  	%rd189, %rd321, -67818923419465600;
	popc.b64 	%r493, %rd189;
	xor.b32  	%r494, %r29, %r493;
	or.b32  	%r495, %r492, %r494;
	or.b32  	%r496, %r495, %r4;
	or.b32  	%r497, %r496, %r19;
	or.b32  	%r498, %r497, %r23;
	and.b32  	%r499, %r498, 1;
	setp.eq.b32 	%p66, %r499, 1;
	not.pred 	%p67, %p66;
	@%p67 bra 	$L__BB1_81;
	xor.b64  	%rd321, %rd5, 2147483648;
	and.b64  	%rd190, %rd321, 153722887361068815;
	popc.b64 	%r500, %rd190;
	xor.b32  	%r501, %r6, %r500;
	and.b64  	%rd191, %rd321, 7224974747920961292;
	popc.b64 	%r502, %rd191;
	xor.b32  	%r503, %r10, %r502;
	or.b32  	%r504, %r501, %r503;
	and.b64  	%rd192, %rd321, 7532420464393519347;
	popc.b64 	%r505, %rd192;
	xor.b32  	%r506, %r14, %r505;
	or.b32  	%r507, %r504, %r506;
	or.b32  	%r508, %r507, %r4;
	or.b32  	%r509, %r508, %r19;
	or.b32  	%r510, %r509, %r23;
	or.b32  	%r511, %r510, %r27;
	or.b32  	%r512, %r511, %r30;
	and.b32  	%r513, %r512, 1;
	setp.eq.b32 	%p68, %r513, 1;
	not.pred 	%p69, %p68;
	@%p69 bra 	$L__BB1_81;
	xor.b64  	%rd321, %rd5, 4294967296;
	and.b64  	%rd193, %rd321, -3530557129833246442;
	popc.b64 	%r514, %rd193;
	xor.b32  	%r515, %r18, %r514;
	and.b64  	%rd194, %rd321, 3526598948156482086;
	popc.b64 	%r516, %rd194;
	xor.b32  	%r517, %r22, %r516;
	or.b32  	%r518, %r515, %r517;
	and.b64  	%rd195, %rd321, -1081144340186381248;
	popc.b64 	%r519, %rd195;
	xor.b32  	%r520, %r26, %r519;
	or.b32  	%r521, %r518, %r520;
	or.b32  	%r522, %r521, %r16;
	or.b32  	%r523, %r522, %r30;
	and.b32  	%r524, %r523, 1;
	setp.eq.b32 	%p70, %r524, 1;
	not.pred 	%p71, %p70;
	@%p71 bra 	$L__BB1_81;
	xor.b64  	%rd321, %rd5, 8589934592;
	and.b64  	%rd196, %rd321, 76861455650058495;
	popc.b64 	%r525, %rd196;
	xor.b32  	%r526, %r525, %r3;
	and.b64  	%rd197, %rd321, 153722887361068815;
	popc.b64 	%r527, %rd197;
	xor.b32  	%r528, %r6, %r527;
	or.b32  	%r529, %r528, %r526;
	and.b64  	%rd198, %rd321, -3530557129833246442;
	popc.b64 	%r530, %rd198;
	xor.b32  	%r531, %r18, %r530;
	or.b32  	%r532, %r529, %r531;
	and.b64  	%rd199, %rd321, 3526598948156482086;
	popc.b64 	%r533, %rd199;
	xor.b32  	%r534, %r22, %r533;
	or.b32  	%r535, %r532, %r534;
	and.b64  	%rd200, %rd321, -1081144340186381248;
	popc.b64 	%r536, %rd200;
	xor.b32  	%r537, %r26, %r536;
	or.b32  	%r538, %r535, %r537;
	or.b32  	%r539, %r538, %r11;
	or.b32  	%r540, %r539, %r15;
	or.b32  	%r541, %r540, %r30;
	and.b32  	%r542, %r541, 1;
	setp.eq.b32 	%p72, %r542, 1;
	not.pred 	%p73, %p72;
	@%p73 bra 	$L__BB1_81;
	xor.b64  	%rd321, %rd5, 17179869184;
	and.b64  	%rd201, %rd321, 76861455650058495;
	popc.b64 	%r543, %rd201;
	xor.b32  	%r544, %r543, %r3;
	and.b64  	%rd202, %rd321, 153722887361068815;
	popc.b64 	%r545, %rd202;
	xor.b32  	%r546, %r6, %r545;
	or.b32  	%r547, %r546, %r544;
	and.b64  	%rd203, %rd321, -3530557129833246442;
	popc.b64 	%r548, %rd203;
	xor.b32  	%r549, %r18, %r548;
	or.b32  	%r550, %r547, %r549;
	and.b64  	%rd204, %rd321, 3526598948156482086;
	popc.b64 	%r551, %rd204;
	xor.b32  	%r552, %r22, %r551;
	or.b32  	%r553, %r550, %r552;
	and.b64  	%rd205, %rd321, -67818923419465600;
	popc.b64 	%r554, %rd205;
	xor.b32  	%r555, %r29, %r554;
	or.b32  	%r556, %r553, %r555;
	or.b32  	%r557, %r556, %r11;
	or.b32  	%r558, %r557, %r15;
	or.b32  	%r559, %r558, %r27;
	and.b32  	%r560, %r559, 1;
	setp.eq.b32 	%p74, %r560, 1;
	not.pred 	%p75, %p74;
	@%p75 bra 	$L__BB1_81;
	xor.b64  	%rd321, %rd5, 34359738368;
	and.b64  	%rd206, %rd321, -3530557129833246442;
	popc.b64 	%r561, %rd206;
	xor.b32  	%r562, %r18, %r561;
	and.b64  	%rd207, %rd321, 3526598948156482086;
	popc.b64 	%r563, %rd207;
	xor.b32  	%r564, %r22, %r563;
	or.b32  	%r565, %r562, %r564;
	and.b64  	%rd208, %rd321, -67818923419465600;
	popc.b64 	%r566, %rd208;
	xor.b32  	%r567, %r29, %r566;
	or.b32  	%r568, %r565, %r567;
	or.b32  	%r569, %r568, %r16;
	or.b32  	%r570, %r569, %r27;
	and.b32  	%r571, %r570, 1;
	setp.eq.b32 	%p76, %r571, 1;
	not.pred 	%p77, %p76;
	@%p77 bra 	$L__BB1_81;
	xor.b64  	%rd321, %rd5, 68719476736;
	and.b64  	%rd209, %rd321, 76861455650058495;
	popc.b64 	%r572, %rd209;
	xor.b32  	%r573, %r572, %r3;
	and.b64  	%rd210, %rd321, -3530557129833246442;
	popc.b64 	%r574, %rd210;
	xor.b32  	%r575, %r18, %r574;
	or.b32  	%r576, %r573, %r575;
	and.b64  	%rd211, %rd321, -1081144340186381248;
	popc.b64 	%r577, %rd211;
	xor.b32  	%r578, %r26, %r577;
	or.b32  	%r579, %r576, %r578;
	or.b32  	%r580, %r579, %r7;
	or.b32  	%r581, %r580, %r11;
	or.b32  	%r582, %r581, %r15;
	or.b32  	%r583, %r582, %r23;
	or.b32  	%r584, %r583, %r30;
	and.b32  	%r585, %r584, 1;
	setp.eq.b32 	%p78, %r585, 1;
	not.pred 	%p79, %p78;
	@%p79 bra 	$L__BB1_81;
	xor.b64  	%rd321, %rd5, 137438953472;
	and.b64  	%rd212, %rd321, 153722887361068815;
	popc.b64 	%r586, %rd212;
	xor.b32  	%r587, %r6, %r586;
	and.b64  	%rd213, %rd321, -3530557129833246442;
	popc.b64 	%r588, %rd213;
	xor.b32  	%r589, %r18, %r588;
	or.b32  	%r590, %r587, %r589;
	and.b64  	%rd214, %rd321, -1081144340186381248;
	popc.b64 	%r591, %rd214;
	xor.b32  	%r592, %r26, %r591;
	or.b32  	%r593, %r590, %r592;
	or.b32  	%r594, %r593, %r4;
	or.b32  	%r595, %r594, %r11;
	or.b32  	%r596, %r595, %r15;
	or.b32  	%r597, %r596, %r23;
	or.b32  	%r598, %r597, %r30;
	and.b32  	%r599, %r598, 1;
	setp.eq.b32 	%p80, %r599, 1;
	not.pred 	%p81, %p80;
	@%p81 bra 	$L__BB1_81;
	xor.b64  	%rd321, %rd5, 274877906944;
	and.b64  	%rd215, %rd321, 7224974747920961292;
	popc.b64 	%r600, %rd215;
	xor.b32  	%r601, %r10, %r600;
	and.b64  	%rd216, %rd321, -3530557129833246442;
	popc.b64 	%r602, %rd216;
	xor.b32  	%r603, %r18, %r602;
	or.b32  	%r604, %r601, %r603;
	and.b64  	%rd217, %rd321, -1081144340186381248;
	popc.b64 	%r605, %rd217;
	xor.b32  	%r606, %r26, %r605;
	or.b32  	%r607, %r604, %r606;
	or.b32  	%r608, %r607, %r8;
	or.b32  	%r609, %r608, %r15;
	or.b32  	%r610, %r609, %r23;
	or.b32  	%r611, %r610, %r30;
	and.b32  	%r612, %r611, 1;
	setp.eq.b32 	%p82, %r612, 1;
	not.pred 	%p83, %p82;
	@%p83 bra 	$L__BB1_81;
	xor.b64  	%rd321, %rd5, 549755813888;
	and.b64  	%rd218, %rd321, 7532420464393519347;
	popc.b64 	%r613, %rd218;
	xor.b32  	%r614, %r14, %r613;
	and.b64  	%rd219, %rd321, -3530557129833246442;
	popc.b64 	%r615, %rd219;
	xor.b32  	%r616, %r18, %r615;
	or.b32  	%r617, %r614, %r616;
	and.b64  	%rd220, %rd321, -1081144340186381248;
	popc.b64 	%r618, %rd220;
	xor.b32  	%r619, %r26, %r618;
	or.b32  	%r620, %r617, %r619;
	or.b32  	%r621, %r620, %r12;
	or.b32  	%r622, %r621, %r23;
	or.b32  	%r623, %r622, %r30;
	and.b32  	%r624, %r623, 1;
	setp.eq.b32 	%p84, %r624, 1;
	not.pred 	%p85, %p84;
	@%p85 bra 	$L__BB1_81;
	xor.b64  	%rd321, %rd5, 1099511627776;
	and.b64  	%rd221, %rd321, 76861455650058495;
	popc.b64 	%r625, %rd221;
	xor.b32  	%r626, %r625, %r3;
	and.b64  	%rd222, %rd321, 3526598948156482086;
	popc.b64 	%r627, %rd222;
	xor.b32  	%r628, %r22, %r627;
	or.b32  	%r629, %r626, %r628;
	and.b64  	%rd223, %rd321, -67818923419465600;
	popc.b64 	%r630, %rd223;
	xor.b32  	%r631, %r29, %r630;
	or.b32  	%r632, %r629, %r631;
	or.b32  	%r633, %r632, %r7;
	or.b32  	%r634, %r633, %r11;
	or.b32  	%r635, %r634, %r15;
	or.b32  	%r636, %r635, %r19;
	or.b32  	%r637, %r636, %r27;
	and.b32  	%r638, %r637, 1;
	setp.eq.b32 	%p86, %r638, 1;
	not.pred 	%p87, %p86;
	@%p87 bra 	$L__BB1_81;
	xor.b64  	%rd321, %rd5, 2199023255552;
	and.b64  	%rd224, %rd321, 153722887361068815;
	popc.b64 	%r639, %rd224;
	xor.b32  	%r640, %r6, %r639;
	and.b64  	%rd225, %rd321, 3526598948156482086;
	popc.b64 	%r641, %rd225;
	xor.b32  	%r642, %r22, %r641;
	or.b32  	%r643, %r640, %r642;
	and.b64  	%rd226, %rd321, -67818923419465600;
	popc.b64 	%r644, %rd226;
	xor.b32  	%r645, %r29, %r644;
	or.b32  	%r646, %r643, %r645;
	or.b32  	%r647, %r646, %r4;
	or.b32  	%r648, %r647, %r11;
	or.b32  	%r649, %r648, %r15;
	or.b32  	%r650, %r649, %r19;
	or.b32  	%r651, %r650, %r27;
	and.b32  	%r652, %r651, 1;
	setp.eq.b32 	%p88, %r652, 1;
	not.pred 	%p89, %p88;
	@%p89 bra 	$L__BB1_81;
	xor.b64  	%rd321, %rd5, 4398046511104;
	and.b64  	%rd227, %rd321, 7224974747920961292;
	popc.b64 	%r653, %rd227;
	xor.b32  	%r654, %r10, %r653;
	and.b64  	%rd228, %rd321, 3526598948156482086;
	popc.b64 	%r655, %rd228;
	xor.b32  	%r656, %r22, %r655;
	or.b32  	%r657, %r654, %r656;
	and.b64  	%rd229, %rd321, -67818923419465600;
	popc.b64 	%r658, %rd229;
	xor.b32  	%r659, %r29, %r658;
	or.b32  	%r660, %r657, %r659;
	or.b32  	%r661, %r660, %r8;
	or.b32  	%r662, %r661, %r15;
	or.b32  	%r663, %r662, %r19;
	or.b32  	%r664, %r663, %r27;
	and.b32  	%r665, %r664, 1;
	setp.eq.b32 	%p90, %r665, 1;
	not.pred 	%p91, %p90;
	@%p91 bra 	$L__BB1_81;
	xor.b64  	%rd321, %rd5, 8796093022208;
	and.b64  	%rd230, %rd321, 7532420464393519347;
	popc.b64 	%r666, %rd230;
	xor.b32  	%r667, %r14, %r666;
	and.b64  	%rd231, %rd321, 3526598948156482086;
	popc.b64 	%r668, %rd231;
	xor.b32  	%r669, %r22, %r668;
	or.b32  	%r670, %r667, %r669;
	and.b64  	%rd232, %rd321, -67818923419465600;
	popc.b64 	%r671, %rd232;
	xor.b32  	%r672, %r29, %r671;
	or.b32  	%r673, %r670, %r672;
	or.b32  	%r674, %r673, %r12;
	or.b32  	%r675, %r674, %r19;
	or.b32  	%r676, %r675, %r27;
	and.b32  	%r677, %r676, 1;
	setp.eq.b32 	%p92, %r677, 1;
	not.pred 	%p93, %p92;
	@%p93 bra 	$L__BB1_81;
	xor.b64  	%rd321, %rd5, 17592186044416;
	and.b64  	%rd233, %rd321, 76861455650058495;
	popc.b64 	%r678, %rd233;
	xor.b32  	%r679, %r678, %r3;
	and.b64  	%rd234, %rd321, -3530557129833246442;
	popc.b64 	%r680, %rd234;
	xor.b32  	%r681, %r18, %r680;
	or.b32  	%r682, %r679, %r681;
	and.b64  	%rd235, %rd321, 3526598948156482086;
	popc.b64 	%r683, %rd235;
	xor.b32  	%r684, %r22, %r683;
	or.b32  	%r685, %r682, %r684;
	or.b32  	%r686, %r685, %r7;
	or.b32  	%r687, %r686, %r11;
	or.b32  	%r688, %r687, %r15;
	or.b32  	%r689, %r688, %r27;
	or.b32  	%r690, %r689, %r30;
	and.b32  	%r691, %r690, 1;
	setp.eq.b32 	%p94, %r691, 1;
	not.pred 	%p95, %p94;
	@%p95 bra 	$L__BB1_81;
	xor.b64  	%rd321, %rd5, 35184372088832;
	and.b64  	%rd236, %rd321, 153722887361068815;
	popc.b64 	%r692, %rd236;
	xor.b32  	%r693, %r6, %r692;
	and.b64  	%rd237, %rd321, -3530557129833246442;
	popc.b64 	%r694, %rd237;
	xor.b32  	%r695, %r18, %r694;
	or.b32  	%r696, %r693, %r695;
	and.b64  	%rd238, %rd321, 3526598948156482086;
	popc.b64 	%r697, %rd238;
	xor.b32  	%r698, %r22, %r697;
	or.b32  	%r699, %r696, %r698;
	or.b32  	%r700, %r699, %r4;
	or.b32  	%r701, %r700, %r11;
	or.b32  	%r702, %r701, %r15;
	or.b32  	%r703, %r702, %r27;
	or.b32  	%r704, %r703, %r30;
	and.b32  	%r705, %r704, 1;
	setp.eq.b32 	%p96, %r705, 1;
	not.pred 	%p97, %p96;
	@%p97 bra 	$L__BB1_81;
	xor.b64  	%rd321, %rd5, 70368744177664;
	and.b64  	%rd239, %rd321, 7224974747920961292;
	popc.b64 	%r706, %rd239;
	xor.b32  	%r707, %r10, %r706;
	and.b64  	%rd240, %rd321, -3530557129833246442;
	popc.b64 	%r708, %rd240;
	xor.b32  	%r709, %r18, %r708;
	or.b32  	%r710, %r707, %r709;
	and.b64  	%rd241, %rd321, 3526598948156482086;
	popc.b64 	%r711, %rd241;
	xor.b32  	%r712, %r22, %r711;
	or.b32  	%r713, %r710, %r712;
	or.b32  	%r714, %r713, %r8;
	or.b32  	%r715, %r714, %r15;
	or.b32  	%r716, %r715, %r27;
	or.b32  	%r717, %r716, %r30;
	and.b32  	%r718, %r717, 1;
	setp.eq.b32 	%p98, %r718, 1;
	not.pred 	%p99, %p98;
	@%p99 bra 	$L__BB1_81;
	xor.b64  	%rd321, %rd5, 140737488355328;
	and.b64  	%rd242, %rd321, 7532420464393519347;
	popc.b64 	%r719, %rd242;
	xor.b32  	%r720, %r14, %r719;
	and.b64  	%rd243, %rd321, -3530557129833246442;
	popc.b64 	%r721, %rd243;
	xor.b32  	%r722, %r18, %r721;
	or.b32  	%r723, %r720, %r722;
	and.b64  	%rd244, %rd321, 3526598948156482086;
	popc.b64 	%r724, %rd244;
	xor.b32  	%r725, %r22, %r724;
	or.b32  	%r726, %r723, %r725;
	or.b32  	%r727, %r726, %r12;
	or.b32  	%r728, %r727, %r27;
	or.b32  	%r729, %r728, %r30;
	and.b32  	%r730, %r729, 1;
	setp.eq.b32 	%p100, %r730, 1;
	not.pred 	%p101, %p100;
	@%p101 bra 	$L__BB1_81;
	xor.b64  	%rd321, %rd5, 281474976710656;
	and.b64  	%rd245, %rd321, 76861455650058495;
	popc.b64 	%r731, %rd245;
	xor.b32  	%r732, %r731, %r3;
	and.b64  	%rd246, %rd321, -1081144340186381248;
	popc.b64 	%r733, %rd246;
	xor.b32  	%r734, %r26, %r733;
	or.b32  	%r735, %r732, %r734;
	and.b64  	%rd247, %rd321, -67818923419465600;
	popc.b64 	%r736, %rd247;
	xor.b32  	%r737, %r29, %r736;
	or.b32  	%r738, %r735, %r737;
	or.b32  	%r739, %r738, %r7;
	or.b32  	%r740, %r739, %r11;
	or.b32  	%r741, %r740, %r15;
	or.b32  	%r742, %r741, %r19;
	or.b32  	%r743, %r742, %r23;
	and.b32  	%r744, %r743, 1;
	setp.eq.b32 	%p102, %r744, 1;
	not.pred 	%p103, %p102;
	@%p103 bra 	$L__BB1_81;
	xor.b64  	%rd321, %rd5, 562949953421312;
	and.b64  	%rd248, %rd321, 153722887361068815;
	popc.b64 	%r745, %rd248;
	xor.b32  	%r746, %r6, %r745;
	and.b64  	%rd249, %rd321, -1081144340186381248;
	popc.b64 	%r747, %rd249;
	xor.b32  	%r748, %r26, %r747;
	or.b32  	%r749, %r746, %r748;
	and.b64  	%rd250, %rd321, -67818923419465600;
	popc.b64 	%r750, %rd250;
	xor.b32  	%r751, %r29, %r750;
	or.b32  	%r752, %r749, %r751;
	or.b32  	%r753, %r752, %r4;
	or.b32  	%r754, %r753, %r11;
	or.b32  	%r755, %r754, %r15;
	or.b32  	%r756, %r755, %r19;
	or.b32  	%r757, %r756, %r23;
	and.b32  	%r758, %r757, 1;
	setp.eq.b32 	%p104, %r758, 1;
	not.pred 	%p105, %p104;
	@%p105 bra 	$L__BB1_81;
	xor.b64  	%rd321, %rd5, 1125899906842624;
	and.b64  	%rd251, %rd321, 7224974747920961292;
	popc.b64 	%r759, %rd251;
	xor.b32  	%r760, %r10, %r759;
	and.b64  	%rd252, %rd321, -1081144340186381248;
	popc.b64 	%r761, %rd252;
	xor.b32  	%r762, %r26, %r761;
	or.b32  	%r763, %r760, %r762;
	and.b64  	%rd253, %rd321, -67818923419465600;
	popc.b64 	%r764, %rd253;
	xor.b32  	%r765, %r29, %r764;
	or.b32  	%r766, %r763, %r765;
	or.b32  	%r767, %r766, %r8;
	or.b32  	%r768, %r767, %r15;
	or.b32  	%r769, %r768, %r19;
	or.b32  	%r770, %r769, %r23;
	and.b32  	%r771, %r770, 1;
	setp.eq.b32 	%p106, %r771, 1;
	not.pred 	%p107, %p106;
	@%p107 bra 	$L__BB1_81;
	xor.b64  	%rd321, %rd5, 2251799813685248;
	and.b64  	%rd254, %rd321, 7532420464393519347;
	popc.b64 	%r772, %rd254;
	xor.b32  	%r773, %r14, %r772;
	and.b64  	%rd255, %rd321, -1081144340186381248;
	popc.b64 	%r774, %rd255;
	xor.b32  	%r775, %r26, %r774;
	or.b32  	%r776, %r773, %r775;
	and.b64  	%rd256, %rd321, -67818923419465600;
	popc.b64 	%r777, %rd256;
	xor.b32  	%r778, %r29, %r777;
	or.b32  	%r779, %r776, %r778;
	or.b32  	%r780, %r779, %r12;
	or.b32  	%r781, %r780, %r19;
	or.b32  	%r782, %r781, %r23;
	and.b32  	%r783, %r782, 1;
	setp.eq.b32 	%p108, %r783, 1;
	not.pred 	%p109, %p108;
	@%p109 bra 	$L__BB1_81;
	xor.b64  	%rd321, %rd5, 4503599627370496;
	and.b64  	%rd257, %rd321, 76861455650058495;
	popc.b64 	%r784, %rd257;
	xor.b32  	%r785, %r784, %r3;
	and.b64  	%rd258, %rd321, 3526598948156482086;
	popc.b64 	%r786, %rd258;
	xor.b32  	%r787, %r22, %r786;
	or.b32  	%r788, %r785, %r787;
	and.b64  	%rd259, %rd321, -1081144340186381248;
	popc.b64 	%r789, %rd259;
	xor.b32  	%r790, %r26, %r789;
	or.b32  	%r791, %r788, %r790;
	or.b32  	%r792, %r791, %r7;
	or.b32  	%r793, %r792, %r11;
	or.b32  	%r794, %r793, %r15;
	or.b32  	%r795, %r794, %r19;
	or.b32  	%r796, %r795, %r30;
	and.b32  	%r797, %r796, 1;
	setp.eq.b32 	%p110, %r797, 1;
	not.pred 	%p111, %p110;
	@%p111 bra 	$L__BB1_81;
	xor.b64  	%rd321, %rd5, 9007199254740992;
	and.b64  	%rd260, %rd321, 153722887361068815;
	popc.b64 	%r798, %rd260;
	xor.b32  	%r799, %r6, %r798;
	and.b64  	%rd261, %rd321, 3526598948156482086;
	popc.b64 	%r800, %rd261;
	xor.b32  	%r801, %r22, %r800;
	or.b32  	%r802, %r799, %r801;
	and.b64  	%rd262, %rd321, -1081144340186381248;
	popc.b64 	%r803, %rd262;
	xor.b32  	%r804, %r26, %r803;
	or.b32  	%r805, %r802, %r804;
	or.b32  	%r806, %r805, %r4;
	or.b32  	%r807, %r806, %r11;
	or.b32  	%r808, %r807, %r15;
	or.b32  	%r809, %r808, %r19;
	or.b32  	%r810, %r809, %r30;
	and.b32  	%r811, %r810, 1;
	setp.eq.b32 	%p112, %r811, 1;
	not.pred 	%p113, %p112;
	@%p113 bra 	$L__BB1_81;
	xor.b64  	%rd321, %rd5, 18014398509481984;
	and.b64  	%rd263, %rd321, 7224974747920961292;
	popc.b64 	%r812, %rd263;
	xor.b32  	%r813, %r10, %r812;
	and.b64  	%rd264, %rd321, 3526598948156482086;
	popc.b64 	%r814, %rd264;
	xor.b32  	%r815, %r22, %r814;
	or.b32  	%r816, %r813, %r815;
	and.b64  	%rd265, %rd321, -1081144340186381248;
	popc.b64 	%r817, %rd265;
	xor.b32  	%r818, %r26, %r817;
	or.b32  	%r819, %r816, %r818;
	or.b32  	%r820, %r819, %r8;
	or.b32  	%r821, %r820, %r15;
	or.b32  	%r822, %r821, %r19;
	or.b32  	%r823, %r822, %r30;
	and.b32  	%r824, %r823, 1;
	setp.eq.b32 	%p114, %r824, 1;
	not.pred 	%p115, %p114;
	@%p115 bra 	$L__BB1_81;
	xor.b64  	%rd321, %rd5, 36028797018963968;
	and.b64  	%rd266, %rd321, 7532420464393519347;
	popc.b64 	%r825, %rd266;
	xor.b32  	%r826, %r14, %r825;
	and.b64  	%rd267, %rd321, 3526598948156482086;
	popc.b64 	%r827, %rd267;
	xor.b32  	%r828, %r22, %r827;
	or.b32  	%r829, %r826, %r828;
	and.b64  	%rd268, %rd321, -1081144340186381248;
	popc.b64 	%r830, %rd268;
	xor.b32  	%r831, %r26, %r830;
	or.b32  	%r832, %r829, %r831;
	or.b32  	%r833, %r832, %r12;
	or.b32  	%r834, %r833, %r19;
	or.b32  	%r835, %r834, %r30;
	and.b32  	%r836, %r835, 1;
	setp.eq.b32 	%p116, %r836, 1;
	not.pred 	%p117, %p116;
	@%p117 bra 	$L__BB1_81;
	xor.b64  	%rd321, %rd5, 72057594037927936;
	and.b64  	%rd269, %rd321, 76861455650058495;
	popc.b64 	%r837, %rd269;
	xor.b32  	%r838, %r837, %r3;
	and.b64  	%rd270, %rd321, -3530557129833246442;
	popc.b64 	%r839, %rd270;
	xor.b32  	%r840, %r18, %r839;
	or.b32  	%r841, %r838, %r840;
	and.b64  	%rd271, %rd321, -67818923419465600;
	popc.b64 	%r842, %rd271;
	xor.b32  	%r843, %r29, %r842;
	or.b32  	%r844, %r841, %r843;
	or.b32  	%r845, %r844, %r7;
	or.b32  	%r846, %r845, %r11;
	or.b32  	%r847, %r846, %r15;
	or.b32  	%r848, %r847, %r23;
	or.b32  	%r849, %r848, %r27;
	and.b32  	%r850, %r849, 1;
	setp.eq.b32 	%p118, %r850, 1;
	not.pred 	%p119, %p118;
	@%p119 bra 	$L__BB1_81;
	xor.b64  	%rd321, %rd5, 144115188075855872;
	and.b64  	%rd272, %rd321, 153722887361068815;
	popc.b64 	%r851, %rd272;
	xor.b32  	%r852, %r6, %r851;
	and.b64  	%rd273, %rd321, -3530557129833246442;
	popc.b64 	%r853, %rd273;
	xor.b32  	%r854, %r18, %r853;
	or.b32  	%r855, %r852, %r854;
	and.b64  	%rd274, %rd321, -67818923419465600;
	popc.b64 	%r856, %rd274;
	xor.b32  	%r857, %r29, %r856;
	or.b32  	%r858, %r855, %r857;
	or.b32  	%r859, %r858, %r4;
	or.b32  	%r860, %r859, %r11;
	or.b32  	%r861, %r860, %r15;
	or.b32  	%r862, %r861, %r23;
	or.b32  	%r863, %r862, %r27;
	and.b32  	%r864, %r863, 1;
	setp.eq.b32 	%p120, %r864, 1;
	not.pred 	%p121, %p120;
	@%p121 bra 	$L__BB1_81;
	xor.b64  	%rd321, %rd5, 288230376151711744;
	and.b64  	%rd275, %rd321, 7224974747920961292;
	popc.b64 	%r865, %rd275;
	xor.b32  	%r866, %r10, %r865;
	and.b64  	%rd276, %rd321, -3530557129833246442;
	popc.b64 	%r867, %rd276;
	xor.b32  	%r868, %r18, %r867;
	or.b32  	%r869, %r866, %r868;
	and.b64  	%rd277, %rd321, -67818923419465600;
	popc.b64 	%r870, %rd277;
	xor.b32  	%r871, %r29, %r870;
	or.b32  	%r872, %r869, %r871;
	or.b32  	%r873, %r872, %r8;
	or.b32  	%r874, %r873, %r15;
	or.b32  	%r875, %r874, %r23;
	or.b32  	%r876, %r875, %r27;
	and.b32  	%r877, %r876, 1;
	setp.eq.b32 	%p122, %r877, 1;
	not.pred 	%p123, %p122;
	@%p123 bra 	$L__BB1_81;
	xor.b64  	%rd321, %rd5, 576460752303423488;
	and.b64  	%rd278, %rd321, 7532420464393519347;
	popc.b64 	%r878, %rd278;
	xor.b32  	%r879, %r14, %r878;
	and.b64  	%rd279, %rd321, -3530557129833246442;
	popc.b64 	%r880, %rd279;
	xor.b32  	%r881, %r18, %r880;
	or.b32  	%r882, %r879, %r881;
	and.b64  	%rd280, %rd321, -67818923419465600;
	popc.b64 	%r883, %rd280;
	xor.b32  	%r884, %r29, %r883;
	or.b32  	%r885, %r882, %r884;
	or.b32  	%r886, %r885, %r12;
	or.b32  	%r887, %r886, %r23;
	or.b32  	%r888, %r887, %r27;
	and.b32  	%r889, %r888, 1;
	setp.eq.b32 	%p124, %r889, 1;
	not.pred 	%p125, %p124;
	@%p125 bra 	$L__BB1_81;
	xor.b64  	%rd321, %rd5, 1152921504606846976;
	and.b64  	%rd281, %rd321, 3526598948156482086;
	popc.b64 	%r890, %rd281;
	xor.b32  	%r891, %r22, %r890;
	and.b64  	%rd282, %rd321, -1081144340186381248;
	popc.b64 	%r892, %rd282;
	xor.b32  	%r893, %r26, %r892;
	or.b32  	%r894, %r891, %r893;
	and.b64  	%rd283, %rd321, -67818923419465600;
	shr.u64 	%rd284, %rd283, 32;
	xor.b64  	%rd285, %rd283, %rd284;
	shr.u64 	%rd286, %rd285, 16;
	xor.b64  	%rd287, %rd285, %rd286;
	shr.u64 	%rd288, %rd287, 8;
	xor.b64  	%rd289, %rd287, %rd288;
	shr.u64 	%rd290, %rd289, 4;
	xor.b64  	%rd291, %rd289, %rd290;
	shr.u64 	%rd292, %rd291, 2;
	xor.b64  	%rd293, %rd291, %rd292;
	shr.u64 	%rd294, %rd293, 1;
	xor.b64  	%rd295, %rd293, %rd294;
	cvt.u32.u64 	%r895, %rd295;
	xor.b32  	%r896, %r29, %r895;
	or.b32  	%r897, %r894, %r896;
	or.b32  	%r898, %r897, %r20;
	and.b32  	%r899, %r898, 1;
	setp.eq.b32 	%p126, %r899, 1;
	not.pred 	%p127, %p126;
	@%p127 bra 	$L__BB1_81;
	xor.b64  	%rd321, %rd5, 2305843009213693952;
	and.b64  	%rd296, %rd321, 7224974747920961292;
	popc.b64 	%r900, %rd296;
	xor.b32  	%r901, %r10, %r900;
	and.b64  	%rd297, %rd321, 7532420464393519347;
	popc.b64 	%r902, %rd297;
	xor.b32  	%r903, %r14, %r902;
	or.b32  	%r904, %r901, %r903;
	and.b64  	%rd298, %rd321, 3526598948156482086;
	popc.b64 	%r905, %rd298;
	xor.b32  	%r906, %r22, %r905;
	or.b32  	%r907, %r904, %r906;
	and.b64  	%rd299, %rd321, -1081144340186381248;
	popc.b64 	%r908, %rd299;
	xor.b32  	%r909, %r26, %r908;
	or.b32  	%r910, %r907, %r909;
	and.b64  	%rd300, %rd321, -67818923419465600;
	popc.b64 	%r911, %rd300;
	xor.b32  	%r912, %r29, %r911;
	or.b32  	%r913, %r910, %r912;
	or.b32  	%r914, %r913, %r8;
	or.b32  	%r915, %r914, %r19;
	and.b32  	%r916, %r915, 1;
	setp.eq.b32 	%p128, %r916, 1;
	not.pred 	%p129, %p128;
	@%p129 bra 	$L__BB1_81;
	xor.b64  	%rd321, %rd5, 4611686018427387904;
	and.b64  	%rd301, %rd321, 7224974747920961292;
	popc.b64 	%r917, %rd301;
	xor.b32  	%r918, %r10, %r917;
	and.b64  	%rd302, %rd321, 7532420464393519347;
	popc.b64 	%r919, %rd302;
	xor.b32  	%r920, %r14, %r919;
	or.b32  	%r921, %r918, %r920;
	and.b64  	%rd303, %rd321, -3530557129833246442;
	popc.b64 	%r922, %rd303;
	xor.b32  	%r923, %r18, %r922;
	or.b32  	%r924, %r921, %r923;
	and.b64  	%rd304, %rd321, -1081144340186381248;
	popc.b64 	%r925, %rd304;
	xor.b32  	%r926, %r26, %r925;
	or.b32  	%r927, %r924, %r926;
	and.b64  	%rd305, %rd321, -67818923419465600;
	popc.b64 	%r928, %rd305;
	xor.b32  	%r929, %r29, %r928;
	or.b32  	%r930, %r927, %r929;
	or.b32  	%r931, %r930, %r8;
	or.b32  	%r932, %r931, %r23;
	and.b32  	%r933, %r932, 1;
	setp.eq.b32 	%p130, %r933, 1;
	not.pred 	%p131, %p130;
	@%p131 bra 	$L__BB1_81;
	xor.b64  	%rd321, %rd5, -9223372036854775808;
	and.b64  	%rd306, %rd321, -3530557129833246442;
	popc.b64 	%r934, %rd306;
	xor.b32  	%r935, %r18, %r934;
	and.b64  	%rd307, %rd321, -1081144340186381248;
	popc.b64 	%r936, %rd307;
	xor.b32  	%r937, %r26, %r936;
	or.b32  	%r938, %r935, %r937;
	and.b64  	%rd308, %rd321, -67818923419465600;
	popc.b64 	%r939, %rd308;
	xor.b32  	%r940, %r29, %r939;
	or.b32  	%r941, %r938, %r940;
	or.b32  	%r942, %r941, %r16;
	or.b32  	%r943, %r942, %r23;
	and.b32  	%r944, %r943, 1;
	setp.eq.b32 	%p132, %r944, 1;
	not.pred 	%p133, %p132;
	@%p133 bra 	$L__BB1_81;
	xor.b16  	%rs39, %rs1, 1;
	and.b16  	%rs24, %rs39, 1;
	cvt.u32.u16 	%r945, %rs24;
	xor.b32  	%r946, %r2, %r945;
	or.b32  	%r947, %r7, %r946;
	or.b32  	%r948, %r947, %r11;
	or.b32  	%r949, %r948, %r15;
	or.b32  	%r950, %r949, %r19;
	or.b32  	%r951, %r950, %r23;
	or.b32  	%r952, %r951, %r27;
	or.b32  	%r953, %r952, %r30;
	and.b32  	%r954, %r953, 1;
	setp.eq.b32 	%p134, %r954, 1;
	not.pred 	%p135, %p134;
	@%p135 bra 	$L__BB1_76;
	xor.b16  	%rs39, %rs1, 2;
	shr.u16 	%rs25, %rs39, 1;
	and.b16  	%rs26, %rs25, 1;
	cvt.u32.u16 	%r955, %rs26;
	xor.b32  	%r956, %r5, %r955;
	or.b32  	%r957, %r956, %r4;
	or.b32  	%r958, %r957, %r11;
	or.b32  	%r959, %r958, %r15;
	or.b32  	%r960, %r959, %r19;
	or.b32  	%r961, %r960, %r23;
	or.b32  	%r962, %r961, %r27;
	or.b32  	%r963, %r962, %r30;
	and.b32  	%r964, %r963, 1;
	setp.eq.b32 	%p136, %r964, 1;
	not.pred 	%p137, %p136;
	@%p137 bra 	$L__BB1_76;
	xor.b16  	%rs39, %rs1, 4;
	shr.u16 	%rs27, %rs39, 2;
	and.b16  	%rs28, %rs27, 1;
	cvt.u32.u16 	%r965, %rs28;
	xor.b32  	%r966, %r9, %r965;
	or.b32  	%r967, %r8, %r966;
	or.b32  	%r968, %r967, %r15;
	or.b32  	%r969, %r968, %r19;
	or.b32  	%r970, %r969, %r23;
	or.b32  	%r971, %r970, %r27;
	or.b32  	%r972, %r971, %r30;
	and.b32  	%r973, %r972, 1;
	setp.eq.b32 	%p138, %r973, 1;
	not.pred 	%p139, %p138;
	@%p139 bra 	$L__BB1_76;
	xor.b16  	%rs39, %rs1, 8;
	shr.u16 	%rs29, %rs39, 3;
	and.b16  	%rs30, %rs29, 1;
	cvt.u32.u16 	%r974, %rs30;
	xor.b32  	%r975, %r13, %r974;
	or.b32  	%r976, %r12, %r975;
	or.b32  	%r977, %r976, %r19;
	or.b32  	%r978, %r977, %r23;
	or.b32  	%r979, %r978, %r27;
	or.b32  	%r980, %r979, %r30;
	and.b32  	%r981, %r980, 1;
	setp.eq.b32 	%p140, %r981, 1;
	not.pred 	%p141, %p140;
	@%p141 bra 	$L__BB1_76;
	xor.b16  	%rs39, %rs1, 16;
	shr.u16 	%rs31, %rs39, 4;
	and.b16  	%rs32, %rs31, 1;
	cvt.u32.u16 	%r982, %rs32;
	xor.b32  	%r983, %r17, %r982;
	or.b32  	%r984, %r16, %r983;
	or.b32  	%r985, %r984, %r23;
	or.b32  	%r986, %r985, %r27;
	or.b32  	%r987, %r986, %r30;
	and.b32  	%r988, %r987, 1;
	setp.eq.b32 	%p142, %r988, 1;
	not.pred 	%p143, %p142;
	@%p143 bra 	$L__BB1_76;
	xor.b16  	%rs39, %rs1, 32;
	shr.u16 	%rs33, %rs39, 5;
	and.b16  	%rs34, %rs33, 1;
	cvt.u32.u16 	%r989, %rs34;
	xor.b32  	%r990, %r21, %r989;
	or.b32  	%r991, %r20, %r990;
	or.b32  	%r992, %r991, %r27;
	or.b32  	%r993, %r992, %r30;
	and.b32  	%r994, %r993, 1;
	setp.eq.b32 	%p144, %r994, 1;
	not.pred 	%p145, %p144;
	@%p145 bra 	$L__BB1_76;
	xor.b16  	%rs39, %rs1, 64;
	shr.u16 	%rs35, %rs39, 6;
	cvt.u32.u16 	%r995, %rs35;
	xor.b32  	%r996, %r25, %r995;
	or.b32  	%r997, %r24, %r996;
	or.b32  	%r998, %r997, %r30;
	and.b32  	%r999, %r998, 1;
	setp.eq.b32 	%p146, %r999, 1;
	not.pred 	%p147, %p146;
	@%p147 bra 	$L__BB1_76;
	xor.b16  	%rs39, %rs1, -128;
	and.b16  	%rs36, %rs39, 255;
	shr.u16 	%rs37, %rs36, 6;
	cvt.u32.u16 	%r1000, %rs37;
	xor.b32  	%r1001, %r25, %r1000;
	shr.u16 	%rs38, %rs36, 7;
	cvt.u32.u16 	%r1002, %rs38;
	xor.b32  	%r1003, %r28, %r1002;
	or.b32  	%r1004, %r1001, %r1003;
	or.b32  	%r1005, %r1004, %r24;
	and.b32  	%r1006, %r1005, 1;
	setp.eq.b32 	%p148, %r1006, 1;
	@%p148 bra 	$L__BB1_77;
$L__BB1_76:
	ld.param.u64 	%rd319, [edac_hsiao_72_64_v2_param_1];
	cvta.to.global.u64 	%rd309, %rd319;
	add.s64 	%rd310, %rd309, %rd320;
	st.global.u8 	[%rd310], %rs39;
$L__BB1_77:
	atom.global.add.u64 	%rd314, [%rd1], 1;
	bra.uni 	$L__BB1_79;
$L__BB1_78:
	atom.global.add.u64 	%rd315, [%rd1+8], 1;
$L__BB1_79:
	add.s64 	%rd320, %rd320, %rd3;
	setp.lt.u64 	%p149, %rd320, %rd74;
	@%p149 bra 	$L__BB1_2;
$L__BB1_80:
	ret;
$L__BB1_81:
	ld.param.u64 	%rd317, [edac_hsiao_72_64_v2_param_0];
	cvta.to.global.u64 	%rd311, %rd317;
	shl.b64 	%rd312, %rd320, 3;
	add.s64 	%rd313, %rd311, %rd312;
	st.global.u64 	[%rd313], %rd321;
	bra.uni 	$L__BB1_77;

}


// ===== COMPILED SASS (sm_100) =====

	.target	sm_100

	.elftype	@"ET_EXEC"


//--------------------- .note.nv.tkinfo           --------------------------
	.section	.note.nv.tkinfo,"",@"SHT_NOTE"
	.sectionflags	@"SHF_NOTE_NV_TKINFO"
	.tkinfo
        /*0018*/ 	.word	0x00000002
        /*0030*/ 	.string	""
        /*0030*/ 	.string	"ptxas"
        /*0030*/ 	.string	"Cuda compilation tools, release 13.0, V13.0.88"
        /*0030*/ 	.string	"Build cuda_13.0.r13.0/compiler.36424714_0"
        /*0030*/ 	.string	"-arch sm_100 -m 64 "



//--------------------- .note.nv.cuinfo           --------------------------
	.section	.note.nv.cuinfo,"",@"SHT_NOTE"
	.sectionflags	@"SHF_NOTE_NV_CUINFO"
        /*0018*/ 	.short	0x0002
        /*001a*/ 	.short	0x0064
        /*001c*/ 	.short	0x0082
	.zero		2


//--------------------- .nv.info                  --------------------------
	.section	.nv.info,"",@"SHT_CUDA_INFO"
	.align	4


	//----- nvinfo : EIATTR_REGCOUNT
	.align		4
        /*0000*/ 	.byte	0x04, 0x2f
        /*0002*/ 	.short	(.L_1 - .L_0)
	.align		4
.L_0:
        /*0004*/ 	.word	index@(generate_parity_hsiao_72_64_v2)
        /*0008*/ 	.word	0x00000020


	//----- nvinfo : EIATTR_FRAME_SIZE
	.align		4
.L_1:
        /*000c*/ 	.byte	0x04, 0x11
        /*000e*/ 	.short	(.L_3 - .L_2)
	.align		4
.L_2:
        /*0010*/ 	.word	index@(generate_parity_hsiao_72_64_v2)
        /*0014*/ 	.word	0x00000000


	//----- nvinfo : EIATTR_REGCOUNT
	.align		4
.L_3:
        /*0018*/ 	.byte	0x04, 0x2f
        /*001a*/ 	.short	(.L_5 - .L_4)
	.align		4
.L_4:
        /*001c*/ 	.word	index@(edac_hsiao_72_64_v2)
        /*0020*/ 	.word	0x00000040


	//----- nvinfo : EIATTR_FRAME_SIZE
	.align		4
.L_5:
        /*0024*/ 	.byte	0x04, 0x11
        /*0026*/ 	.short	(.L_7 - .L_6)
	.align		4
.L_6:
        /*0028*/ 	.word	index@(edac_hsiao_72_64_v2)
        /*002c*/ 	.word	0x00000000


	//----- nvinfo : EIATTR_MIN_STACK_SIZE
	.align		4
.L_7:
        /*0030*/ 	.byte	0x04, 0x12
        /*0032*/ 	.short	(.L_9 - .L_8)
	.align		4
.L_8:
        /*0034*/ 	.word	index@(edac_hsiao_72_64_v2)
        /*0038*/ 	.word	0x00000000


	//----- nvinfo : EIATTR_MIN_STACK_SIZE
	.align		4
.L_9:
        /*003c*/ 	.byte	0x04, 0x12
        /*003e*/ 	.short	(.L_11 - .L_10)
	.align		4
.L_10:
        /*0040*/ 	.word	index@(generate_parity_hsiao_72_64_v2)
        /*0044*/ 	.word	0x00000000
.L_11:


//--------------------- .nv.compat                --------------------------
	.section	.nv.compat,"",@"SHT_CUDA_COMPAT_INFO"
	.align	4
        /*0000*/ 	.byte	0x02, 0x09, 0x00, 0x00, 0x02, 0x02, 0x01, 0x00, 0x02, 0x05, 0x05, 0x00, 0x03, 0x07, 0x01, 0x01
        /*0010*/ 	.byte	0x02, 0x03, 0x00, 0x00, 0x02, 0x06, 0x01, 0x00, 0x04, 0x0b, 0x08, 0x00, 0x09, 0x00, 0x00, 0x00
        /*0020*/ 	.byte	0x00, 0x00, 0x00, 0x00


//--------------------- .nv.info.edac_hsiao_72_64_v2 --------------------------
	.section	.nv.info.edac_hsiao_72_64_v2,"",@"SHT_CUDA_INFO"
	.sectionflags	@""
	.align	4


	//----- nvinfo : EIATTR_CUDA_API_VERSION
	.align		4
        /*0000*/ 	.byte	0x04, 0x37
        /*0002*/ 	.short	(.L_13 - .L_12)
.L_12:
        /*0004*/ 	.word	0x00000082


	//----- nvinfo : EIATTR_KPARAM_INFO
	.align		4
.L_13:
        /*0008*/ 	.byte	0x04, 0x17
        /*000a*/ 	.short	(.L_15 - .L_14)
.L_14:
        /*000c*/ 	.word	0x00000000
        /*0010*/ 	.short	0x0003
        /*0012*/ 	.short	0x0018
        /*0014*/ 	.byte	0x00, 0xf5, 0x21, 0x00


	//----- nvinfo : EIATTR_KPARAM_INFO
	.align		4
.L_15:
        /*0018*/ 	.byte	0x04, 0x17
        /*001a*/ 	.short	(.L_17 - .L_16)
.L_16:
        /*001c*/ 	.word	0x00000000
        /*0020*/ 	.short	0x0002
        /*0022*/ 	.short	0x0010
        /*0024*/ 	.byte	0x00, 0xf0, 0x21, 0x00


	//----- nvinfo : EIATTR_KPARAM_INFO
	.align		4
.L_17:
        /*0028*/ 	.byte	0x04, 0x17
        /*002a*/ 	.short	(.L_19 - .L_18)
.L_18:
        /*002c*/ 	.word	0x00000000
        /*0030*/ 	.short	0x0001
        /*0032*/ 	.short	0x0008
        /*0034*/ 	.byte	0x00, 0xf5, 0x21, 0x00


	//----- nvinfo : EIATTR_KPARAM_INFO
	.align		4
.L_19:
        /*0038*/ 	.byte	0x04, 0x17
        /*003a*/ 	.short	(.L_21 - .L_20)
.L_20:
        /*003c*/ 	.word	0x00000000
        /*0040*/ 	.short	0x0000
        /*0042*/ 	.short	0x0000
        /*0044*/ 	.byte	0x00, 0xf5, 0x21, 0x00


	//----- nvinfo : EIATTR_SPARSE_MMA_MASK
	.align		4
.L_21:
        /*0048*/ 	.byte	0x03, 0x50
        /*004a*/ 	.short	0x0000


	//----- nvinfo : EIATTR_MAXREG_COUNT
	.align		4
        /*004c*/ 	.byte	0x03, 0x1b
        /*004e*/ 	.short	0x00ff


	//----- nvinfo : EIATTR_MERCURY_ISA_VERSION
	.align		4
        /*0050*/ 	.byte	0x03, 0x5f
        /*0052*/ 	.short	0x0101


	//----- nvinfo : EIATTR_INT_WARP_WIDE_INSTR_OFFSETS
	.align		4
        /*0054*/ 	.byte	0x04, 0x31
        /*0056*/ 	.short	(.L_23 - .L_22)


	//   ....[0]....
.L_22:
        /*0058*/ 	.word	0x00005b20


	//   ....[1]....
        /*005c*/ 	.word	0x00005bf0


	//----- nvinfo : EIATTR_VRC_CTA_INIT_COUNT
	.align		4
.L_23:
        /*0060*/ 	.byte	0x02, 0x4a
	.zero		1
	.zero		1


	//----- nvinfo : EIATTR_EXIT_INSTR_OFFSETS
	.align		4
        /*0064*/ 	.byte	0x04, 0x1c
        /*0066*/ 	.short	(.L_25 - .L_24)


	//   ....[0]....
.L_24:
        /*0068*/ 	.word	0x00000080


	//   ....[1]....
        /*006c*/ 	.word	0x00005d40


	//----- nvinfo : EIATTR_CRS_STACK_SIZE
	.align		4
.L_25:
        /*0070*/ 	.byte	0x04, 0x1e
        /*0072*/ 	.short	(.L_27 - .L_26)
.L_26:
        /*0074*/ 	.word	0x00000000


	//----- nvinfo : EIATTR_CBANK_PARAM_SIZE
	.align		4
.L_27:
        /*0078*/ 	.byte	0x03, 0x19
        /*007a*/ 	.short	0x0020


	//----- nvinfo : EIATTR_PARAM_CBANK
	.align		4
        /*007c*/ 	.byte	0x04, 0x0a
        /*007e*/ 	.short	(.L_29 - .L_28)
	.align		4
.L_28:
        /*0080*/ 	.word	index@(.nv.constant0.edac_hsiao_72_64_v2)
        /*0084*/ 	.short	0x0380
        /*0086*/ 	.short	0x0020


	//----- nvinfo : EIATTR_SW_WAR
	.align		4
.L_29:
        /*0088*/ 	.byte	0x04, 0x36
        /*008a*/ 	.short	(.L_31 - .L_30)
.L_30:
        /*008c*/ 	.word	0x00000008
.L_31:


//--------------------- .nv.info.generate_parity_hsiao_72_64_v2 --------------------------
	.section	.nv.info.generate_parity_hsiao_72_64_v2,"",@"SHT_CUDA_INFO"
	.sectionflags	@""
	.align	4


	//----- nvinfo : EIATTR_CUDA_API_VERSION
	.align		4
        /*0000*/ 	.byte	0x04, 0x37
        /*0002*/ 	.short	(.L_33 - .L_32)
.L_32:
        /*0004*/ 	.word	0x00000082


	//----- nvinfo : EIATTR_KPARAM_INFO
	.align		4
.L_33:
        /*0008*/ 	.byte	0x04, 0x17
        /*000a*/ 	.short	(.L_35 - .L_34)
.L_34:
        /*000c*/ 	.word	0x00000000
        /*0010*/ 	.short	0x0002
        /*0012*/ 	.short	0x0010
        /*0014*/ 	.byte	0x00, 0xf0, 0x21, 0x00


	//----- nvinfo : EIATTR_KPARAM_INFO
	.align		4
.L_35:
        /*0018*/ 	.byte	0x04, 0x17
        /*001a*/ 	.short	(.L_37 - .L_36)
.L_36:
        /*001c*/ 	.word	0x00000000
        /*0020*/ 	.short	0x0001
        /*0022*/ 	.short	0x0008
        /*0024*/ 	.byte	0x00, 0xf5, 0x21, 0x00


	//----- nvinfo : EIATTR_KPARAM_INFO
	.align		4
.L_37:
        /*0028*/ 	.byte	0x04, 0x17
        /*002a*/ 	.short	(.L_39 - .L_38)
.L_38:
        /*002c*/ 	.word	0x00000000
        /*0030*/ 	.short	0x0000
        /*0032*/ 	.short	0x0000
        /*0034*/ 	.byte	0x00, 0xf5, 0x21, 0x00


	//----- nvinfo : EIATTR_SPARSE_MMA_MASK
	.align		4
.L_39:
        /*0038*/ 	.byte	0x03, 0x50
        /*003a*/ 	.short	0x0000


	//----- nvinfo : EIATTR_MAXREG_COUNT
	.align		4
        /*003c*/ 	.byte	0x03, 0x1b
        /*003e*/ 	.short	0x00ff


	//----- nvinfo : EIATTR_MERCURY_ISA_VERSION
	.align		4
        /*0040*/ 	.byte	0x03, 0x5f
        /*0042*/ 	.short	0x0101


	//----- nvinfo : EIATTR_VRC_CTA_INIT_COUNT
	.align		4
        /*0044*/ 	.byte	0x02, 0x4a
	.zero		1
	.zero		1


	//----- nvinfo : EIATTR_EXIT_INSTR_OFFSETS
	.align		4
        /*0048*/ 	.byte	0x04, 0x1c
        /*004a*/ 	.short	(.L_41 - .L_40)


	//   ....[0]....
.L_40:
        /*004c*/ 	.word	0x00000080


	//   ....[1]....
        /*0050*/ 	.word	0x00000cb0


	//----- nvinfo : EIATTR_CRS_STACK_SIZE
	.align		4
.L_41:
        /*0054*/ 	.byte	0x04, 0x1e
        /*0056*/ 	.short	(.L_43 - .L_42)
.L_42:
        /*0058*/ 	.word	0x00000000


	//----- nvinfo : EIATTR_CBANK_PARAM_SIZE
	.align		4
.L_43:
        /*005c*/ 	.byte	0x03, 0x19
        /*005e*/ 	.short	0x0018


	//----- nvinfo : EIATTR_PARAM_CBANK
	.align		4
        /*0060*/ 	.byte	0x04, 0x0a
        /*0062*/ 	.short	(.L_45 - .L_44)
	.align		4
.L_44:
        /*0064*/ 	.word	index@(.nv.constant0.generate_parity_hsiao_72_64_v2)
        /*0068*/ 	.short	0x0380
        /*006a*/ 	.short	0x0018


	//----- nvinfo : EIATTR_SW_WAR
	.align		4
.L_45:
        /*006c*/ 	.byte	0x04, 0x36
        /*006e*/ 	.short	(.L_47 - .L_46)
.L_46:
        /*0070*/ 	.word	0x00000008
.L_47:


//--------------------- .nv.callgraph             --------------------------
	.section	.nv.callgraph,"",@"SHT_CUDA_CALLGRAPH"
	.align	4
	.sectionentsize	8
	.align		4
        /*0000*/ 	.word	0x00000000
	.align		4
        /*0004*/ 	.word	0xffffffff
	.align		4
        /*0008*/ 	.word	0x00000000
	.align		4
        /*000c*/ 	.word	0xfffffffe
	.align		4
        /*0010*/ 	.word	0x00000000
	.align		4
        /*0014*/ 	.word	0xfffffffd
	.align		4
        /*0018*/ 	.word	0x00000000
	.align		4
        /*001c*/ 	.word	0xfffffffc


//--------------------- .text.edac_hsiao_72_64_v2 --------------------------
	.section	.text.edac_hsiao_72_64_v2,"ax",@progbits
	.align	128
        .global         edac_hsiao_72_64_v2
        .type           edac_hsiao_72_64_v2,@function
        .size           edac_hsiao_72_64_v2,(.L_x_13 - edac_hsiao_72_64_v2)
        .other          edac_hsiao_72_64_v2,@"STO_CUDA_ENTRY STV_DEFAULT"
edac_hsiao_72_64_v2:
.text.edac_hsiao_72_64_v2:
[----:B------:R-:W-:Y:S01]  /*0000*/  LDC R1, c[0x0][0x37c] ;  /* 0x0000df00ff017b82 */ /* 0x000fe20000000800 */
[----:B------:R-:W0:Y:S01]  /*0010*/  S2R R0, SR_CTAID.X ;  /* 0x0000000000007919 */ /* 0x000e220000002500 */
[----:B------:R-:W0:Y:S01]  /*0020*/  LDCU UR5, c[0x0][0x360] ;  /* 0x00006c00ff0577ac */ /* 0x000e220008000800 */
[----:B------:R-:W0:Y:S01]  /*0030*/  S2R R3, SR_TID.X ;  /* 0x0000000000037919 */ /* 0x000e220000002100 */
[----:B------:R-:W1:Y:S01]  /*0040*/  LDCU.64 UR6, c[0x0][0x390] ;  /* 0x00007200ff0677ac */ /* 0x000e620008000a00 */
[----:B0-----:R-:W-:-:S05]  /*0050*/  IMAD R0, R0, UR5, R3 ;  /* 0x0000000500007c24 */ /* 0x001fca000f8e0203 */
[----:B-1----:R-:W-:-:S04]  /*0060*/  ISETP.GE.U32.AND P0, PT, R0, UR6, PT ;  /* 0x0000000600007c0c */ /* 0x002fc8000bf06070 */
[----:B------:R-:W-:-:S13]  /*0070*/  ISETP.GE.U32.AND.EX P0, PT, RZ, UR7, PT, P0 ;  /* 0x00000007ff007c0c */ /* 0x000fda000bf06100 */
[----:B------:R-:W-:Y:S05]  /*0080*/  @P0 EXIT ;  /* 0x000000000000094d */ /* 0x000fea0003800000 */
[----:B------:R-:W0:Y:S01]  /*0090*/  LDCU UR4, c[0x0][0x370] ;  /* 0x00006e00ff0477ac */ /* 0x000e220008000800 */
[----:B------:R-:W-:Y:S01]  /*00a0*/  IMAD.MOV.U32 R9, RZ, RZ, RZ ;  /* 0x000000ffff097224 */ /* 0x000fe200078e00ff */
[----:B------:R-:W1:Y:S01]  /*00b0*/  LDCU.64 UR10, c[0x0][0x358] ;  /* 0x00006b00ff0a77ac */ /* 0x000e620008000a00 */
[----:B------:R-:W2:Y:S01]  /*00c0*/  LDCU.64 UR20, c[0x0][0x390] ;  /* 0x00007200ff1477ac */ /* 0x000ea20008000a00 */
[----:B------:R-:W3:Y:S01]  /*00d0*/  LDCU.64 UR18, c[0x0][0x398] ;  /* 0x00007300ff1277ac */ /* 0x000ee20008000a00 */
[----:B------:R-:W4:Y:S01]  /*00e0*/  LDCU.128 UR12, c[0x0][0x380] ;  /* 0x00007000ff0c77ac */ /* 0x000f220008000c00 */
[----:B0-----:R-:W-:-:S12]  /*00f0*/  UIMAD UR5, UR5, UR4, URZ ;  /* 0x00000004050572a4 */ /* 0x001fd8000f8e02ff */
.L_x_9:
[----:B-1--4-:R-:W-:-:S04]  /*0100*/  LEA R6, P0, R0, UR12, 0x3 ;  /* 0x0000000c00067c11 */ /* 0x012fc8000f8018ff */
[----:B------:R-:W-:-:S05]  /*0110*/  LEA.HI.X R7, R0, UR13, R9, 0x3, P0 ;  /* 0x0000000d00077c11 */ /* 0x000fca00080f1c09 */
[----:B01----:R-:W4:Y:S01]  /*0120*/  LDG.E.64 R4, desc[UR10][R6.64] ;  /* 0x0000000a06047981 */ /* 0x003f22000c1e1b00 */
[----:B------:R-:W-:-:S04]  /*0130*/  IADD3 R2, P0, PT, R0, UR14, RZ ;  /* 0x0000000e00027c10 */ /* 0x000fc8000ff1e0ff */
[----:B------:R-:W-:-:S05]  /*0140*/  IADD3.X R3, PT, PT, R9, UR15, RZ, P0, !PT ;  /* 0x0000000f09037c10 */ /* 0x000fca00087fe4ff */
[----:B------:R-:W5:Y:S01]  /*0150*/  LDG.E.U8 R8, desc[UR10][R2.64] ;  /* 0x0000000a02087981 */ /* 0x000f62000c1e1100 */
[----:B------:R-:W-:Y:S01]  /*0160*/  BSSY.RECONVERGENT B0, `(.L_x_0) ;  /* 0x00005b8000007945 */ /* 0x000fe20003800200 */
[C---:B----4-:R-:W-:Y:S02]  /*0170*/  LOP3.LUT R10, R4.reuse, 0x30f0f0ff, RZ, 0xc0, !PT ;  /* 0x30f0f0ff040a7812 */ /* 0x050fe400078ec0ff */
[C---:B------:R-:W-:Y:S02]  /*0180*/  LOP3.LUT R51, R5.reuse, 0x1111116, RZ, 0xc0, !PT ;  /* 0x0111111605337812 */ /* 0x040fe400078ec0ff */
[C---:B------:R-:W-:Y:S02]  /*0190*/  LOP3.LUT R11, R4.reuse, 0xcf00ff0f, RZ, 0xc0, !PT ;  /* 0xcf00ff0f040b7812 */ /* 0x040fe400078ec0ff */
[----:B------:R-:W-:Y:S01]  /*01a0*/  LOP3.LUT R12, R5, 0x2222226, RZ, 0xc0, !PT ;  /* 0x02222226050c7812 */ /* 0x000fe200078ec0ff */
[----:B------:R-:W-:Y:S01]  /*01b0*/  POPC R10, R10 ;  /* 0x0000000a000a7309 */ /* 0x000fe20000000000 */
[----:B------:R-:W-:-:S02]  /*01c0*/  LOP3.LUT R13, R4, 0xf0ff0f0c, RZ, 0xc0, !PT ;  /* 0xf0ff0f0c040d7812 */ /* 0x000fc400078ec0ff */
[C---:B------:R-:W-:Y:S02]  /*01d0*/  LOP3.LUT R14, R5.reuse, 0x64444440, RZ, 0xc0, !PT ;  /* 0x64444440050e7812 */ /* 0x040fe400078ec0ff */
[C---:B------:R-:W-:Y:S02]  /*01e0*/  LOP3.LUT R15, R4.reuse, 0xff0f00f3, RZ, 0xc0, !PT ;  /* 0xff0f00f3040f7812 */ /* 0x040fe400078ec0ff */
[C---:B------:R-:W-:Y:S01]  /*01f0*/  LOP3.LUT R16, R5.reuse, 0x68888880, RZ, 0xc0, !PT ;  /* 0x6888888005107812 */ /* 0x040fe200078ec0ff */
[----:B------:R-:W0:Y:S01]  /*0200*/  POPC R51, R51 ;  /* 0x0000003300337309 */ /* 0x000e220000000000 */
[C---:B------:R-:W-:Y:S02]  /*0210*/  LOP3.LUT R17, R4.reuse, 0x1111116, RZ, 0xc0, !PT ;  /* 0x0111111604117812 */ /* 0x040fe400078ec0ff */
[----:B------:R-:W-:Y:S02]  /*0220*/  LOP3.LUT R58, R5, 0xcf00f0ff, RZ, 0xc0, !PT ;  /* 0xcf00f0ff053a7812 */ /* 0x000fe400078ec0ff */
[----:B------:R-:W-:-:S02]  /*0230*/  LOP3.LUT R18, R4, 0x2222226, RZ, 0xc0, !PT ;  /* 0x0222222604127812 */ /* 0x000fc400078ec0ff */
[C---:B------:R-:W-:Y:S01]  /*0240*/  LOP3.LUT R53, R5.reuse, 0x30f0ff0f, RZ, 0xc0, !PT ;  /* 0x30f0ff0f05357812 */ /* 0x040fe200078ec0ff */
[----:B------:R-:W-:Y:S01]  /*0250*/  POPC R11, R11 ;  /* 0x0000000b000b7309 */ /* 0x000fe20000000000 */
[----:B-----5:R-:W-:Y:S02]  /*0260*/  SHF.R.U32.HI R25, RZ, 0x1, R8 ;  /* 0x00000001ff197819 */ /* 0x020fe40000011608 */
[----:B------:R-:W-:Y:S02]  /*0270*/  LOP3.LUT R19, R4, 0x64444440, RZ, 0xc0, !PT ;  /* 0x6444444004137812 */ /* 0x000fe400078ec0ff */
[C---:B------:R-:W-:Y:S02]  /*0280*/  LOP3.LUT R56, R5.reuse, 0xf0ff00f3, RZ, 0xc0, !PT ;  /* 0xf0ff00f305387812 */ /* 0x040fe400078ec0ff */
[----:B------:R-:W-:Y:S01]  /*0290*/  LOP3.LUT R49, R5, 0xff0f0f0c, RZ, 0xc0, !PT ;  /* 0xff0f0f0c05317812 */ /* 0x000fe200078ec0ff */
[----:B------:R-:W1:Y:S01]  /*02a0*/  POPC R12, R12 ;  /* 0x0000000c000c7309 */ /* 0x000e620000000000 */
[----:B0-----:R-:W-:Y:S01]  /*02b0*/  IMAD.IADD R26, R10, 0x1, R51 ;  /* 0x000000010a1a7824 */ /* 0x001fe200078e0233 */
[----:B------:R-:W-:-:S02]  /*02c0*/  LOP3.LUT R20, R4, 0x68888880, RZ, 0xc0, !PT ;  /* 0x6888888004147812 */ /* 0x000fc400078ec0ff */
[--C-:B------:R-:W-:Y:S02]  /*02d0*/  SHF.R.U32.HI R27, RZ, 0x2, R8.reuse ;  /* 0x00000002ff1b7819 */ /* 0x100fe40000011608 */
[----:B------:R-:W-:Y:S02]  /*02e0*/  LOP3.LUT R21, R8, 0x1, RZ, 0xc0, !PT ;  /* 0x0000000108157812 */ /* 0x000fe400078ec0ff */
[----:B------:R-:W-:Y:S01]  /*02f0*/  POPC R13, R13 ;  /* 0x0000000d000d7309 */ /* 0x000fe20000000000 */
[----:B------:R-:W-:Y:S02]  /*0300*/  LOP3.LUT R25, R25, 0x1, RZ, 0xc0, !PT ;  /* 0x0000000119197812 */ /* 0x000fe400078ec0ff */
[----:B------:R-:W-:Y:S02]  /*0310*/  SHF.R.U32.HI R31, RZ, 0x3, R8 ;  /* 0x00000003ff1f7819 */ /* 0x000fe40000011608 */
[----:B------:R-:W-:Y:S01]  /*0320*/  LOP3.LUT R27, R27, 0x1, RZ, 0xc0, !PT ;  /* 0x000000011b1b7812 */ /* 0x000fe200078ec0ff */
[----:B-1----:R-:W-:-:S02]  /*0330*/  IMAD.IADD R28, R11, 0x1, R12 ;  /* 0x000000010b1c7824 */ /* 0x002fc400078e020c */
[----:B------:R-:W0:Y:S01]  /*0340*/  POPC R14, R14 ;  /* 0x0000000e000e7309 */ /* 0x000e220000000000 */
[----:B------:R-:W-:Y:S02]  /*0350*/  LOP3.LUT R29, R26, R21, RZ, 0x3c, !PT ;  /* 0x000000151a1d7212 */ /* 0x000fe400078e3cff */
[--C-:B------:R-:W-:Y:S02]  /*0360*/  SHF.R.U32.HI R35, RZ, 0x4, R8.reuse ;  /* 0x00000004ff237819 */ /* 0x100fe40000011608 */
[----:B------:R-:W-:Y:S02]  /*0370*/  LOP3.LUT R32, R25, R28, RZ, 0x3c, !PT ;  /* 0x0000001c19207212 */ /* 0x000fe400078e3cff */
[----:B------:R-:W-:Y:S01]  /*0380*/  LOP3.LUT R31, R31, 0x1, RZ, 0xc0, !PT ;  /* 0x000000011f1f7812 */ /* 0x000fe200078ec0ff */
[----:B------:R-:W-:Y:S01]  /*0390*/  POPC R15, R15 ;  /* 0x0000000f000f7309 */ /* 0x000fe20000000000 */
[----:B------:R-:W-:Y:S02]  /*03a0*/  LOP3.LUT R36, R32, R29, RZ, 0xfc, !PT ;  /* 0x0000001d20247212 */ /* 0x000fe400078efcff */
[----:B------:R-:W-:-:S02]  /*03b0*/  SHF.R.U32.HI R39, RZ, 0x5, R8 ;  /* 0x00000005ff277819 */ /* 0x000fc40000011608 */
[----:B------:R-:W-:Y:S01]  /*03c0*/  LOP3.LUT R35, R35, 0x1, RZ, 0xc0, !PT ;  /* 0x0000000123237812 */ /* 0x000fe200078ec0ff */
[----:B0-----:R-:W-:Y:S02]  /*03d0*/  IMAD.IADD R30, R13, 0x1, R14 ;  /* 0x000000010d1e7824 */ /* 0x001fe400078e020e */
[----:B------:R-:W0:Y:S01]  /*03e0*/  POPC R16, R16 ;  /* 0x0000001000107309 */ /* 0x000e220000000000 */
[----:B------:R-:W-:Y:S02]  /*03f0*/  LOP3.LUT R39, R39, 0x1, RZ, 0xc0, !PT ;  /* 0x0000000127277812 */ /* 0x000fe400078ec0ff */
[--C-:B------:R-:W-:Y:S02]  /*0400*/  SHF.R.U32.HI R22, RZ, 0x6, R8.reuse ;  /* 0x00000006ff167819 */ /* 0x100fe40000011608 */
[----:B------:R-:W-:Y:S02]  /*0410*/  LOP3.LUT R33, R27, R30, RZ, 0x3c, !PT ;  /* 0x0000001e1b217212 */ /* 0x000fe400078e3cff */
[----:B------:R-:W-:Y:S01]  /*0420*/  SHF.R.U32.HI R23, RZ, 0x7, R8 ;  /* 0x00000007ff177819 */ /* 0x000fe20000011608 */
[----:B------:R-:W-:Y:S01]  /*0430*/  POPC R17, R17 ;  /* 0x0000001100117309 */ /* 0x000fe20000000000 */
[----:B------:R-:W-:Y:S01]  /*0440*/  LOP3.LUT R40, R36, R33, RZ, 0xfc, !PT ;  /* 0x0000002124287212 */ /* 0x000fe200078efcff */
[----:B0-----:R-:W-:-:S06]  /*0450*/  IMAD.IADD R34, R15, 0x1, R16 ;  /* 0x000000010f227824 */ /* 0x001fcc00078e0210 */
[----:B------:R-:W0:Y:S01]  /*0460*/  POPC R58, R58 ;  /* 0x0000003a003a7309 */ /* 0x000e220000000000 */
[----:B------:R-:W-:-:S07]  /*0470*/  LOP3.LUT R37, R31, R34, RZ, 0x3c, !PT ;  /* 0x000000221f257212 */ /* 0x000fce00078e3cff */
        /* <DEDUP_REMOVED lines=14> */
[----:B------:R-:W-:Y:S01]  /*0560*/  LOP3.LUT R50, R43, R22, RZ, 0x3c, !PT ;  /* 0x000000162b327212 */ /* 0x000fe200078e3cff */
[----:B0-----:R-:W-:-:S05]  /*0570*/  IMAD.IADD R46, R24, 0x1, R49 ;  /* 0x00000001182e7824 */ /* 0x001fca00078e0231 */
[----:B------:R-:W-:-:S04]  /*0580*/  LOP3.LUT R47, R46, R23, RZ, 0x3c, !PT ;  /* 0x000000172e2f7212 */ /* 0x000fc800078e3cff */
[----:B------:R-:W-:-:S04]  /*0590*/  LOP3.LUT R54, R47, R52, R50, 0xfe, !PT ;  /* 0x000000342f367212 */ /* 0x000fc800078efe32 */
[----:B------:R-:W-:-:S04]  /*05a0*/  LOP3.LUT R54, R54, 0x1, RZ, 0xc0, !PT ;  /* 0x0000000136367812 */ /* 0x000fc800078ec0ff */
[----:B------:R-:W-:-:S13]  /*05b0*/  ISETP.NE.U32.AND P0, PT, R54, 0x1, PT ;  /* 0x000000013600780c */ /* 0x000fda0003f05070 */
[----:B------:R-:W-:Y:S05]  /*05c0*/  @P0 BRA `(.L_x_1) ;  /* 0x0000005400c40947 */ /* 0x000fea0003800000 */
[----:B------:R-:W-:-:S04]  /*05d0*/  LOP3.LUT R54, R25, R29, R28, 0x96, !PT ;  /* 0x0000001d19367212 */ /* 0x000fc800078e961c */
[----:B------:R-:W-:-:S04]  /*05e0*/  LOP3.LUT R54, R27, R54, R30, 0x96, !PT ;  /* 0x000000361b367212 */ /* 0x000fc800078e961e */
[----:B------:R-:W-:-:S04]  /*05f0*/  LOP3.LUT R54, R31, R54, R34, 0x96, !PT ;  /* 0x000000361f367212 */ /* 0x000fc800078e9622 */
[----:B------:R-:W-:-:S04]  /*0600*/  LOP3.LUT R54, R35, R54, R38, 0x96, !PT ;  /* 0x0000003623367212 */ /* 0x000fc800078e9626 */
[----:B------:R-:W-:-:S04]  /*0610*/  LOP3.LUT R54, R39, R54, R42, 0x96, !PT ;  /* 0x0000003627367212 */ /* 0x000fc800078e962a */
[----:B------:R-:W-:-:S04]  /*0620*/  LOP3.LUT R54, R43, R54, R22, 0x96, !PT ;  /* 0x000000362b367212 */ /* 0x000fc800078e9616 */
[----:B------:R-:W-:-:S04]  /*0630*/  LOP3.LUT R54, R46, R54, R23, 0x96, !PT ;  /* 0x000000362e367212 */ /* 0x000fc800078e9617 */
[----:B------:R-:W-:-:S04]  /*0640*/  LOP3.LUT R54, R54, 0x1, RZ, 0xc0, !PT ;  /* 0x0000000136367812 */ /* 0x000fc800078ec0ff */
[----:B------:R-:W-:-:S13]  /*0650*/  ISETP.NE.U32.AND P0, PT, R54, 0x1, PT ;  /* 0x000000013600780c */ /* 0x000fda0003f05070 */
[----:B------:R-:W-:Y:S05]  /*0660*/  @P0 BRA `(.L_x_2) ;  /* 0x00000054005c0947 */ /* 0x000fea0003800000 */
[----:B------:R-:W-:Y:S01]  /*0670*/  LOP3.LUT R54, R4, 0x1, RZ, 0x3c, !PT ;  /* 0x0000000104367812 */ /* 0x000fe200078e3cff */
[----:B------:R-:W-:Y:S04]  /*0680*/  BSSY.RECONVERGENT B1, `(.L_x_3) ;  /* 0x0000547000017945 */ /* 0x000fe80003800200 */
[----:B------:R-:W-:Y:S01]  /*0690*/  BSSY.RELIABLE B2, `(.L_x_4) ;  /* 0x0000544000027945 */ /* 0x000fe20003800100 */
[C---:B------:R-:W-:Y:S02]  /*06a0*/  LOP3.LUT R59, R54.reuse, 0xcf00ff0f, RZ, 0xc0, !PT ;  /* 0xcf00ff0f363b7812 */ /* 0x040fe400078ec0ff */
[C---:B------:R-:W-:Y:S02]  /*06b0*/  LOP3.LUT R61, R54.reuse, 0x30f0f0ff, RZ, 0xc0, !PT ;  /* 0x30f0f0ff363d7812 */ /* 0x040fe400078ec0ff */
[----:B------:R-:W0:Y:S01]  /*06c0*/  POPC R55, R59 ;  /* 0x0000003b00377309 */ /* 0x000e220000000000 */
[----:B------:R-:W-:-:S07]  /*06d0*/  LOP3.LUT R57, R54, 0xff0f00f3, RZ, 0xc0, !PT ;  /* 0xff0f00f336397812 */ /* 0x000fce00078ec0ff */
[----:B------:R-:W1:Y:S01]  /*06e0*/  POPC R60, R61 ;  /* 0x0000003d003c7309 */ /* 0x000e620000000000 */
[----:B0-----:R-:W-:-:S05]  /*06f0*/  IMAD.IADD R55, R12, 0x1, R55 ;  /* 0x000000010c377824 */ /* 0x001fca00078e0237 */
[----:B------:R-:W-:Y:S01]  /*0700*/  LOP3.LUT R55, R25, R55, RZ, 0x3c, !PT ;  /* 0x0000003719377212 */ /* 0x000fe200078e3cff */
[----:B-1----:R-:W-:-:S05]  /*0710*/  IMAD.IADD R60, R51, 0x1, R60 ;  /* 0x00000001333c7824 */ /* 0x002fca00078e023c */
[----:B------:R-:W-:Y:S02]  /*0720*/  LOP3.LUT R60, R55, R60, R21, 0xf6, !PT ;  /* 0x0000003c373c7212 */ /* 0x000fe400078ef615 */
[----:B------:R-:W0:Y:S02]  /*0730*/  POPC R55, R57 ;  /* 0x0000003900377309 */ /* 0x000e240000000000 */
[----:B0-----:R-:W-:-:S05]  /*0740*/  IMAD.IADD R55, R16, 0x1, R55 ;  /* 0x0000000110377824 */ /* 0x001fca00078e0237 */
[----:B------:R-:W-:-:S04]  /*0750*/  LOP3.LUT R55, R60, R31, R55, 0xf6, !PT ;  /* 0x0000001f3c377212 */ /* 0x000fc800078ef637 */
[----:B------:R-:W-:-:S04]  /*0760*/  LOP3.LUT R55, R44, R55, R33, 0xfe, !PT ;  /* 0x000000372c377212 */ /* 0x000fc800078efe21 */
[----:B------:R-:W-:Y:S01]  /*0770*/  LOP3.LUT R60, R50, R55, R45, 0xfe, !PT ;  /* 0x00000037323c7212 */ /* 0x000fe200078efe2d */
[----:B------:R-:W-:-:S03]  /*0780*/  IMAD.MOV.U32 R55, RZ, RZ, R5 ;  /* 0x000000ffff377224 */ /* 0x000fc600078e0005 */
[----:B------:R-:W-:-:S04]  /*0790*/  LOP3.LUT R60, R60, 0x1, R47, 0xc8, !PT ;  /* 0x000000013c3c7812 */ /* 0x000fc800078ec82f */
[----:B------:R-:W-:-:S13]  /*07a0*/  ISETP.NE.U32.AND P0, PT, R60, 0x1, PT ;  /* 0x000000013c00780c */ /* 0x000fda0003f05070 */
[----:B------:R-:W-:Y:S05]  /*07b0*/  @P0 BRA `(.L_x_5) ;  /* 0x0000005000c40947 */ /* 0x000fea0003800000 */
[----:B------:R-:W-:-:S04]  /*07c0*/  LOP3.LUT R54, R4, 0x2, RZ, 0x3c, !PT ;  /* 0x0000000204367812 */ /* 0x000fc800078e3cff */
[C---:B------:R-:W-:Y:S02]  /*07d0*/  LOP3.LUT R57, R54.reuse, 0xcf00ff0f, RZ, 0xc0, !PT ;  /* 0xcf00ff0f36397812 */ /* 0x040fe400078ec0ff */
[C---:B------:R-:W-:Y:S02]  /*07e0*/  LOP3.LUT R61, R54.reuse, 0xff0f00f3, RZ, 0xc0, !PT ;  /* 0xff0f00f3363d7812 */ /* 0x040fe400078ec0ff */
[----:B------:R0:W1:Y:S01]  /*07f0*/  POPC R55, R57 ;  /* 0x0000003900377309 */ /* 0x0000620000000000 */
[C---:B------:R-:W-:Y:S02]  /*0800*/  LOP3.LUT R59, R54.reuse, 0x1111116, RZ, 0xc0, !PT ;  /* 0x01111116363b7812 */ /* 0x040fe400078ec0ff */
[----:B0-----:R-:W-:-:S05]  /*0810*/  LOP3.LUT R57, R54, 0x30f0f0ff, RZ, 0xc0, !PT ;  /* 0x30f0f0ff36397812 */ /* 0x001fca00078ec0ff */
[----:B------:R0:W4:Y:S01]  /*0820*/  POPC R60, R57 ;  /* 0x00000039003c7309 */ /* 0x0001220000000000 */
[----:B-1----:R-:W-:-:S05]  /*0830*/  IMAD.IADD R55, R12, 0x1, R55 ;  /* 0x000000010c377824 */ /* 0x002fca00078e0237 */
[----:B------:R-:W-:Y:S02]  /*0840*/  LOP3.LUT R55, R25, R55, RZ, 0x3c, !PT ;  /* 0x0000003719377212 */ /* 0x000fe400078e3cff */
[----:B0-----:R-:W-:Y:S01]  /*0850*/  LOP3.LUT R57, R54, 0x2222226, RZ, 0xc0, !PT ;  /* 0x0222222636397812 */ /* 0x001fe200078ec0ff */
[----:B----4-:R-:W-:-:S05]  /*0860*/  IMAD.IADD R60, R51, 0x1, R60 ;  /* 0x00000001333c7824 */ /* 0x010fca00078e023c */
[----:B------:R-:W-:Y:S02]  /*0870*/  LOP3.LUT R60, R55, R60, R21, 0xf6, !PT ;  /* 0x0000003c373c7212 */ /* 0x000fe400078ef615 */
[----:B------:R-:W0:Y:S02]  /*0880*/  POPC R55, R61 ;  /* 0x0000003d00377309 */ /* 0x000e240000000000 */
[----:B0-----:R-:W-:-:S05]  /*0890*/  IMAD.IADD R55, R16, 0x1, R55 ;  /* 0x0000000110377824 */ /* 0x001fca00078e0237 */
[----:B------:R-:W-:Y:S02]  /*08a0*/  LOP3.LUT R60, R60, R31, R55, 0xf6, !PT ;  /* 0x0000001f3c3c7212 */ /* 0x000fe400078ef637 */
[----:B------:R-:W0:Y:S02]  /*08b0*/  POPC R55, R59 ;  /* 0x0000003b00377309 */ /* 0x000e240000000000 */
[----:B0-----:R-:W-:-:S05]  /*08c0*/  IMAD.IADD R55, R58, 0x1, R55 ;  /* 0x000000013a377824 */ /* 0x001fca00078e0237 */
[----:B------:R-:W-:Y:S02]  /*08d0*/  LOP3.LUT R60, R60, R35, R55, 0xf6, !PT ;  /* 0x000000233c3c7212 */ /* 0x000fe400078ef637 */
[----:B------:R-:W0:Y:S02]  /*08e0*/  POPC R55, R57 ;  /* 0x0000003900377309 */ /* 0x000e240000000000 */
[----:B0-----:R-:W-:-:S05]  /*08f0*/  IMAD.IADD R55, R53, 0x1, R55 ;  /* 0x0000000135377824 */ /* 0x001fca00078e0237 */
        /* <DEDUP_REMOVED lines=92> */
[----:B------:R0:W1:Y:S08]  /*0ec0*/  POPC R60, R59 ;  /* 0x0000003b003c7309 */ /* 0x0000700000000000 */
[----:B------:R-:W4:Y:S01]  /*0ed0*/  POPC R55, R61 ;  /* 0x0000003d00377309 */ /* 0x000f220000000000 */
[----:B0-----:R-:W-:Y:S01]  /*0ee0*/  LOP3.LUT R59, R54, 0x64444440, RZ, 0xc0, !PT ;  /* 0x64444440363b7812 */ /* 0x001fe200078ec0ff */
[----:B-1----:R-:W-:-:S06]  /*0ef0*/  IMAD.IADD R60, R51, 0x1, R60 ;  /* 0x00000001333c7824 */ /* 0x002fcc00078e023c */
[----:B------:R-:W0:Y:S01]  /*0f00*/  POPC R57, R59 ;  /* 0x0000003b00397309 */ /* 0x000e220000000000 */
[----:B------:R-:W-:Y:S01]  /*0f10*/  LOP3.LUT R60, R60, R21, RZ, 0x3c, !PT ;  /* 0x000000153c3c7212 */ /* 0x000fe200078e3cff */
[----:B----4-:R-:W-:-:S05]  /*0f20*/  IMAD.IADD R55, R16, 0x1, R55 ;  /* 0x0000000110377824 */ /* 0x010fca00078e0237 */
[----:B------:R-:W-:Y:S01]  /*0f30*/  LOP3.LUT R55, R60, R31, R55, 0xf6, !PT ;  /* 0x0000001f3c377212 */ /* 0x000fe200078ef637 */
        /* <DEDUP_REMOVED lines=22> */
[----:B------:R-:W-:-:S04]  /*10a0*/  LOP3.LUT R55, R45, R55, R44, 0xfe, !PT ;  /* 0x000000372d377212 */ /* 0x000fc800078efe2c */
[----:B------:R-:W-:-:S04]  /*10b0*/  LOP3.LUT R55, R55, 0x1, R50, 0xc8, !PT ;  /* 0x0000000137377812 */ /* 0x000fc800078ec832 */
[----:B------:R-:W-:Y:S01]  /*10c0*/  ISETP.NE.U32.AND P0, PT, R55, 0x1, PT ;  /* 0x000000013700780c */ /* 0x000fe20003f05070 */
[----:B------:R-:W-:-:S12]  /*10d0*/  IMAD.MOV.U32 R55, RZ, RZ, R5 ;  /* 0x000000ffff377224 */ /* 0x000fd800078e0005 */
[----:B------:R-:W-:Y:S05]  /*10e0*/  @P0 BRA `(.L_x_5) ;  /* 0x0000004800780947 */ /* 0x000fea0003800000 */
[----:B------:R-:W-:-:S04]  /*10f0*/  LOP3.LUT R54, R4, 0x100, RZ, 0x3c, !PT ;  /* 0x0000010004367812 */ /* 0x000fc800078e3cff */
[C---:B------:R-:W-:Y:S02]  /*1100*/  LOP3.LUT R61, R54.reuse, 0xcf00ff0f, RZ, 0xc0, !PT ;  /* 0xcf00ff0f363d7812 */ /* 0x040fe400078ec0ff */
[----:B------:R-:W-:Y:S02]  /*1110*/  LOP3.LUT R59, R54, 0xf0ff0f0c, RZ, 0xc0, !PT ;  /* 0xf0ff0f0c363b7812 */ /* 0x000fe400078ec0ff */
[----:B------:R-:W0:Y:S08]  /*1120*/  POPC R55, R61 ;  /* 0x0000003d00377309 */ /* 0x000e300000000000 */
[----:B------:R-:W1:Y:S01]  /*1130*/  POPC R57, R59 ;  /* 0x0000003b00397309 */ /* 0x000e620000000000 */
[----:B0-----:R-:W-:-:S05]  /*1140*/  IMAD.IADD R60, R12, 0x1, R55 ;  /* 0x000000010c3c7824 */ /* 0x001fca00078e0237 */
[----:B------:R-:W-:Y:S01]  /*1150*/  LOP3.LUT R60, R25, R60, RZ, 0x3c, !PT ;  /* 0x0000003c193c7212 */ /* 0x000fe200078e3cff */
[----:B-1----:R-:W-:-:S05]  /*1160*/  IMAD.IADD R57, R14, 0x1, R57 ;  /* 0x000000010e397824 */ /* 0x002fca00078e0239 */
[----:B------:R-:W-:Y:S02]  /*1170*/  LOP3.LUT R60, R60, R27, R57, 0xf6, !PT ;  /* 0x0000001b3c3c7212 */ /* 0x000fe400078ef639 */
[----:B------:R-:W-:-:S04]  /*1180*/  LOP3.LUT R57, R54, 0x1111116, RZ, 0xc0, !PT ;  /* 0x0111111636397812 */ /* 0x000fc800078ec0ff */
[----:B------:R-:W0:Y:S02]  /*1190*/  POPC R55, R57 ;  /* 0x0000003900377309 */ /* 0x000e240000000000 */
[----:B0-----:R-:W-:-:S05]  /*11a0*/  IMAD.IADD R55, R58, 0x1, R55 ;  /* 0x000000013a377824 */ /* 0x001fca00078e0237 */
[----:B------:R-:W-:Y:S01]  /*11b0*/  LOP3.LUT R60, R60, R35, R55, 0xf6, !PT ;  /* 0x000000233c3c7212 */ /* 0x000fe200078ef637 */
[----:B------:R-:W-:-:S03]  /*11c0*/  IMAD.MOV.U32 R55, RZ, RZ, R5 ;  /* 0x000000ffff377224 */ /* 0x000fc600078e0005 */
[----:B------:R-:W-:-:S04]  /*11d0*/  LOP3.LUT R60, R37, R60, R29, 0xfe, !PT ;  /* 0x0000003c253c7212 */ /* 0x000fc800078efe1d */
[----:B------:R-:W-:-:S04]  /*11e0*/  LOP3.LUT R60, R50, R60, R45, 0xfe, !PT ;  /* 0x0000003c323c7212 */ /* 0x000fc800078efe2d */
[----:B------:R-:W-:-:S04]  /*11f0*/  LOP3.LUT R60, R60, 0x1, R47, 0xc8, !PT ;  /* 0x000000013c3c7812 */ /* 0x000fc800078ec82f */
[----:B------:R-:W-:-:S13]  /*1200*/  ISETP.NE.U32.AND P0, PT, R60, 0x1, PT ;  /* 0x000000013c00780c */ /* 0x000fda0003f05070 */
        /* <DEDUP_REMOVED lines=98> */
[----:B------:R-:W-:Y:S02]  /*1830*/  LOP3.LUT R59, R54, 0x30f0f0ff, RZ, 0xc0, !PT ;  /* 0x30f0f0ff363b7812 */ /* 0x000fe400078ec0ff */
[----:B------:R-:W0:Y:S08]  /*1840*/  POPC R55, R61 ;  /* 0x0000003d00377309 */ /* 0x000e300000000000 */
[----:B------:R1:W4:Y:S01]  /*1850*/  POPC R60, R59 ;  /* 0x0000003b003c7309 */ /* 0x0003220000000000 */
[----:B0-----:R-:W-:Y:S01]  /*1860*/  IMAD.IADD R55, R12, 0x1, R55 ;  /* 0x000000010c377824 */ /* 0x001fe200078e0237 */
[----:B-1----:R-:W-:-:S04]  /*1870*/  LOP3.LUT R59, R54, 0x64444440, RZ, 0xc0, !PT ;  /* 0x64444440363b7812 */ /* 0x002fc800078ec0ff */
[----:B------:R-:W-:Y:S02]  /*1880*/  LOP3.LUT R55, R25, R55, RZ, 0x3c, !PT ;  /* 0x0000003719377212 */ /* 0x000fe400078e3cff */
[----:B------:R-:W0:Y:S01]  /*1890*/  POPC R57, R59 ;  /* 0x0000003b00397309 */ /* 0x000e220000000000 */
        /* <DEDUP_REMOVED lines=44> */
[----:B------:R-:W-:-:S04]  /*1b60*/  LOP3.LUT R55, R55, 0x1, RZ, 0xc0, !PT ;  /* 0x0000000137377812 */ /* 0x000fc800078ec0ff */
        /* <DEDUP_REMOVED lines=35> */
[----:B------:R-:W-:Y:S01]  /*1da0*/  LOP3.LUT R60, R44, R55, R36, 0xfe, !PT ;  /* 0x000000372c3c7212 */ /* 0x000fe200078efe24 */
[----:B------:R-:W-:-:S03]  /*1db0*/  IMAD.MOV.U32 R55, RZ, RZ, R5 ;  /* 0x000000ffff377224 */ /* 0x000fc600078e0005 */
[----:B------:R-:W-:-:S04]  /*1dc0*/  LOP3.LUT R60, R47, R60, R45, 0xfe, !PT ;  /* 0x0000003c2f3c7212 */ /* 0x000fc800078efe2d */
[----:B------:R-:W-:-:S04]  /*1dd0*/  LOP3.LUT R60, R60, 0x1, RZ, 0xc0, !PT ;  /* 0x000000013c3c7812 */ /* 0x000fc800078ec0ff */
        /* <DEDUP_REMOVED lines=119> */
[----:B------:R-:W-:Y:S02]  /*2550*/  LOP3.LUT R59, R54, 0x2222226, RZ, 0xc0, !PT ;  /* 0x02222226363b7812 */ /* 0x000fe400078ec0ff */
[----:B------:R-:W0:Y:S08]  /*2560*/  POPC R55, R55 ;  /* 0x0000003700377309 */ /* 0x000e300000000000 */
[----:B------:R-:W1:Y:S01]  /*2570*/  POPC R57, R61 ;  /* 0x0000003d00397309 */ /* 0x000e620000000000 */
[----:B0-----:R-:W-:-:S07]  /*2580*/  IMAD.IADD R58, R12, 0x1, R55 ;  /* 0x000000010c3a7824 */ /* 0x001fce00078e0237 */
[----:B------:R-:W0:Y:S01]  /*2590*/  POPC R60, R59 ;  /* 0x0000003b003c7309 */ /* 0x000e220000000000 */
[----:B------:R-:W-:Y:S01]  /*25a0*/  IMAD.MOV.U32 R55, RZ, RZ, R5 ;  /* 0x000000ffff377224 */ /* 0x000fe200078e0005 */
[----:B------:R-:W-:Y:S01]  /*25b0*/  LOP3.LUT R58, R25, R58, RZ, 0x3c, !PT ;  /* 0x0000003a193a7212 */ /* 0x000fe200078e3cff */
[----:B-1----:R-:W-:-:S05]  /*25c0*/  IMAD.IADD R57, R16, 0x1, R57 ;  /* 0x0000000110397824 */ /* 0x002fca00078e0239 */
[----:B------:R-:W-:Y:S01]  /*25d0*/  LOP3.LUT R58, R58, R31, R57, 0xf6, !PT ;  /* 0x0000001f3a3a7212 */ /* 0x000fe200078ef639 */
[----:B0-----:R-:W-:-:S05]  /*25e0*/  IMAD.IADD R60, R53, 0x1, R60 ;  /* 0x00000001353c7824 */ /* 0x001fca00078e023c */
[----:B------:R-:W-:-:S04]  /*25f0*/  LOP3.LUT R58, R58, R39, R60, 0xf6, !PT ;  /* 0x000000273a3a7212 */ /* 0x000fc800078ef63c */
        /* <DEDUP_REMOVED lines=13> */
[----:B------:R-:W-:Y:S01]  /*26d0*/  LOP3.LUT R58, R25, R58, RZ, 0x3c, !PT ;  /* 0x0000003a193a7212 */ /* 0x000fe200078e3cff */
[----:B-1----:R-:W-:-:S05]  /*26e0*/  IMAD.IADD R55, R16, 0x1, R55 ;  /* 0x0000000110377824 */ /* 0x002fca00078e0237 */
        /* <DEDUP_REMOVED lines=20> */
[----:B------:R-:W-:Y:S02]  /*2830*/  IMAD.MOV.U32 R55, RZ, RZ, R5 ;  /* 0x000000ffff377224 */ /* 0x000fe400078e0005 */
        /* <DEDUP_REMOVED lines=13> */
[----:B0-----:R-:W-:-:S07]  /*2910*/  IMAD.IADD R58, R51, 0x1, R58 ;  /* 0x00000001333a7824 */ /* 0x001fce00078e023a */
[----:B------:R-:W0:Y:S01]  /*2920*/  POPC R55, R57 ;  /* 0x0000003900377309 */ /* 0x000e220000000000 */
[----:B------:R-:W-:Y:S01]  /*2930*/  LOP3.LUT R58, R58, R21, RZ, 0x3c, !PT ;  /* 0x000000153a3a7212 */ /* 0x000fe200078e3cff */
[----:B-1----:R-:W-:-:S05]  /*2940*/  IMAD.IADD R53, R14, 0x1, R53 ;  /* 0x000000010e357824 */ /* 0x002fca00078e0235 */
        /* <DEDUP_REMOVED lines=12> */
[C---:B------:R-:W-:Y:S02]  /*2a10*/  LOP3.LUT R53, R54.reuse, 0xff0f00f3, RZ, 0xc0, !PT ;  /* 0xff0f00f336357812 */ /* 0x040fe400078ec0ff */
[----:B------:R-:W0:Y:S01]  /*2a20*/  POPC R58, R58 ;  /* 0x0000003a003a7309 */ /* 0x000e220000000000 */
[C---:B------:R-:W-:Y:S02]  /*2a30*/  LOP3.LUT R61, R54.reuse, 0x64444440, RZ, 0xc0, !PT ;  /* 0x64444440363d7812 */ /* 0x040fe400078ec0ff */
[----:B------:R-:W-:-:S05]  /*2a40*/  LOP3.LUT R59, R54, 0x68888880, RZ, 0xc0, !PT ;  /* 0x68888880363b7812 */ /* 0x000fca00078ec0ff */
[----:B------:R-:W1:Y:S01]  /*2a50*/  POPC R57, R57 ;  /* 0x0000003900397309 */ /* 0x000e620000000000 */
[----:B0-----:R-:W-:-:S07]  /*2a60*/  IMAD.IADD R60, R51, 0x1, R58 ;  /* 0x00000001333c7824 */ /* 0x001fce00078e023a */
[----:B------:R-:W0:Y:S01]  /*2a70*/  POPC R55, R53 ;  /* 0x0000003500377309 */ /* 0x000e220000000000 */
[----:B------:R-:W-:Y:S01]  /*2a80*/  LOP3.LUT R60, R60, R21, RZ, 0x3c, !PT ;  /* 0x000000153c3c7212 */ /* 0x000fe200078e3cff */
[----:B-1----:R-:W-:-:S06]  /*2a90*/  IMAD.IADD R57, R14, 0x1, R57 ;  /* 0x000000010e397824 */ /* 0x002fcc00078e0239 */
[----:B------:R-:W1:Y:S01]  /*2aa0*/  POPC R53, R61 ;  /* 0x0000003d00357309 */ /* 0x000e620000000000 */
[----:B------:R-:W-:Y:S01]  /*2ab0*/  LOP3.LUT R60, R60, R27, R57, 0xf6, !PT ;  /* 0x0000001b3c3c7212 */ /* 0x000fe200078ef639 */
[----:B0-----:R-:W-:-:S06]  /*2ac0*/  IMAD.IADD R55, R16, 0x1, R55 ;  /* 0x0000000110377824 */ /* 0x001fcc00078e0237 */
[----:B------:R-:W0:Y:S01]  /*2ad0*/  POPC R58, R59 ;  /* 0x0000003b003a7309 */ /* 0x000e220000000000 */
[----:B------:R-:W-:Y:S01]  /*2ae0*/  LOP3.LUT R55, R60, R31, R55, 0xf6, !PT ;  /* 0x0000001f3c377212 */ /* 0x000fe200078ef637 */
[----:B-1----:R-:W-:-:S05]  /*2af0*/  IMAD.IADD R53, R56, 0x1, R53 ;  /* 0x0000000138357824 */ /* 0x002fca00078e0235 */
[----:B------:R-:W-:Y:S01]  /*2b00*/  LOP3.LUT R60, R55, R22, R53, 0xf6, !PT ;  /* 0x00000016373c7212 */ /* 0x000fe200078ef635 */
[----:B------:R-:W-:Y:S02]  /*2b10*/  IMAD.MOV.U32 R55, RZ, RZ, R5 ;  /* 0x000000ffff377224 */ /* 0x000fe400078e0005 */
[----:B0-----:R-:W-:-:S05]  /*2b20*/  IMAD.IADD R58, R49, 0x1, R58 ;  /* 0x00000001313a7824 */ /* 0x001fca00078e023a */
        /* <DEDUP_REMOVED lines=19> */
[----:B------:R-:W-:Y:S02]  /*2c60*/  IMAD.MOV.U32 R55, RZ, RZ, R5 ;  /* 0x000000ffff377224 */ /* 0x000fe400078e0005 */
[----:B0-----:R-:W-:-:S04]  /*2c70*/  IMAD.IADD R53, R16, 0x1, R53 ;  /* 0x0000000110357824 */ /* 0x001fc800078e0235 */
[----:B------:R-:W0:Y:S01]  /*2c80*/  POPC R58, R59 ;  /* 0x0000003b003a7309 */ /* 0x000e220000000000 */
[----:B------:R-:W-:Y:S01]  /*2c90*/  LOP3.LUT R53, R60, R31, R53, 0xf6, !PT ;  /* 0x0000001f3c357212 */ /* 0x000fe200078ef635 */
[----:B-1----:R-:W-:-:S05]  /*2ca0*/  IMAD.IADD R51, R56, 0x1, R51 ;  /* 0x0000000138337824 */ /* 0x002fca00078e0233 */
[----:B------:R-:W-:Y:S01]  /*2cb0*/  LOP3.LUT R56, R53, R22, R51, 0xf6, !PT ;  /* 0x0000001635387212 */ /* 0x000fe200078ef633 */
        /* <DEDUP_REMOVED lines=13> */
[----:B------:R0:W4:Y:S01]  /*2d90*/  POPC R53, R55 ;  /* 0x0000003700357309 */ /* 0x0001220000000000 */
[----:B------:R-:W-:Y:S01]  /*2da0*/  LOP3.LUT R12, R25, R12, RZ, 0x3c, !PT ;  /* 0x0000000c190c7212 */ /* 0x000fe200078e3cff */
[----:B-1----:R-:W-:Y:S02]  /*2db0*/  IMAD.IADD R51, R14, 0x1, R51 ;  /* 0x000000010e337824 */ /* 0x002fe400078e0233 */
[----:B0-----:R-:W-:-:S03]  /*2dc0*/  IMAD.MOV.U32 R55, RZ, RZ, R5 ;  /* 0x000000ffff377224 */ /* 0x001fc600078e0005 */
[----:B------:R-:W-:Y:S01]  /*2dd0*/  LOP3.LUT R12, R12, R27, R51, 0xf6, !PT ;  /* 0x0000001b0c0c7212 */ /* 0x000fe200078ef633 */
[----:B----4-:R-:W-:-:S05]  /*2de0*/  IMAD.IADD R53, R16, 0x1, R53 ;  /* 0x0000000110357824 */ /* 0x010fca00078e0235 */
[----:B------:R-:W-:-:S04]  /*2df0*/  LOP3.LUT R12, R12, R31, R53, 0xf6, !PT ;  /* 0x0000001f0c0c7212 */ /* 0x000fc800078ef635 */
[----:B------:R-:W-:-:S04]  /*2e00*/  LOP3.LUT R12, R44, R12, R29, 0xfe, !PT ;  /* 0x0000000c2c0c7212 */ /* 0x000fc800078efe1d */
[----:B------:R-:W-:-:S04]  /*2e10*/  LOP3.LUT R12, R50, R12, R45, 0xfe, !PT ;  /* 0x0000000c320c7212 */ /* 0x000fc800078efe2d */
[----:B------:R-:W-:-:S04]  /*2e20*/  LOP3.LUT R12, R12, 0x1, R47, 0xc8, !PT ;  /* 0x000000010c0c7812 */ /* 0x000fc800078ec82f */
[----:B------:R-:W-:-:S13]  /*2e30*/  ISETP.NE.U32.AND P0, PT, R12, 0x1, PT ;  /* 0x000000010c00780c */ /* 0x000fda0003f05070 */
[----:B------:R-:W-:Y:S05]  /*2e40*/  @P0 BRA `(.L_x_5) ;  /* 0x0000002c00200947 */ /* 0x000fea0003800000 */
[----:B------:R-:W-:Y:S01]  /*2e50*/  LOP3.LUT R55, R5, 0x1, RZ, 0x3c, !PT ;  /* 0x0000000105377812 */ /* 0x000fe200078e3cff */
[----:B------:R-:W-:-:S03]  /*2e60*/  IMAD.MOV.U32 R54, RZ, RZ, R4 ;  /* 0x000000ffff367224 */ /* 0x000fc600078e0004 */
        /* <DEDUP_REMOVED lines=13> */
[----:B------:R-:W-:-:S04]  /*2f40*/  LOP3.LUT R14, R14, 0x1, RZ, 0xc0, !PT ;  /* 0x000000010e0e7812 */ /* 0x000fc800078ec0ff */
[----:B------:R-:W-:-:S13]  /*2f50*/  ISETP.NE.U32.AND P0, PT, R14, 0x1, PT ;  /* 0x000000010e00780c */ /* 0x000fda0003f05070 */
[----:B------:R-:W-:Y:S05]  /*2f60*/  @P0 BRA `(.L_x_5) ;  /* 0x0000002800d80947 */ /* 0x000fea0003800000 */
[----:B------:R-:W-:-:S04]  /*2f70*/  LOP3.LUT R55, R5, 0x2, RZ, 0x3c, !PT ;  /* 0x0000000205377812 */ /* 0x000fc800078e3cff */
[C---:B------:R-:W-:Y:S02]  /*2f80*/  LOP3.LUT R58, R55.reuse, 0x2222226, RZ, 0xc0, !PT ;  /* 0x02222226373a7812 */ /* 0x040fe400078ec0ff */
[C---:B------:R-:W-:Y:S02]  /*2f90*/  LOP3.LUT R49, R55.reuse, 0x1111116, RZ, 0xc0, !PT ;  /* 0x0111111637317812 */ /* 0x040fe400078ec0ff */
[----:B------:R-:W0:Y:S01]  /*2fa0*/  POPC R12, R58 ;  /* 0x0000003a000c7309 */ /* 0x000e220000000000 */
[C---:B------:R-:W-:Y:S02]  /*2fb0*/  LOP3.LUT R57, R55.reuse, 0xcf00f0ff, RZ, 0xc0, !PT ;  /* 0xcf00f0ff37397812 */ /* 0x040fe400078ec0ff */
[C---:B------:R-:W-:Y:S02]  /*2fc0*/  LOP3.LUT R56, R55.reuse, 0x30f0ff0f, RZ, 0xc0, !PT ;  /* 0x30f0ff0f37387812 */ /* 0x040fe400078ec0ff */
[----:B------:R-:W-:-:S03]  /*2fd0*/  LOP3.LUT R53, R55, 0xf0ff00f3, RZ, 0xc0, !PT ;  /* 0xf0ff00f337357812 */ /* 0x000fc600078ec0ff */
        /* <DEDUP_REMOVED lines=34> */
[----:B------:R0:W4:Y:S01]  /*3200*/  POPC R53, R54 ;  /* 0x0000003600357309 */ /* 0x0001220000000000 */
[----:B------:R-:W-:Y:S01]  /*3210*/  LOP3.LUT R12, R12, R35, R16, 0xf6, !PT ;  /* 0x000000230c0c7212 */ /* 0x000fe200078ef610 */
[----:B-1----:R-:W-:Y:S02]  /*3220*/  IMAD.IADD R51, R18, 0x1, R51 ;  /* 0x0000000112337824 */ /* 0x002fe400078e0233 */
[----:B0-----:R-:W-:-:S03]  /*3230*/  IMAD.MOV.U32 R54, RZ, RZ, R4 ;  /* 0x000000ffff367224 */ /* 0x001fc600078e0004 */
[----:B------:R-:W-:Y:S01]  /*3240*/  LOP3.LUT R12, R12, R39, R51, 0xf6, !PT ;  /* 0x000000270c0c7212 */ /* 0x000fe200078ef633 */
[----:B----4-:R-:W-:-:S05]  /*3250*/  IMAD.IADD R53, R24, 0x1, R53 ;  /* 0x0000000118357824 */ /* 0x010fca00078e0235 */
        /* <DEDUP_REMOVED lines=26> */
[----:B------:R0:W1:Y:S01]  /*3400*/  POPC R49, R54 ;  /* 0x0000003600317309 */ /* 0x0000620000000000 */
[----:B------:R-:W-:-:S07]  /*3410*/  LOP3.LUT R51, R55, 0xf0ff00f3, RZ, 0xc0, !PT ;  /* 0xf0ff00f337337812 */ /* 0x000fce00078ec0ff */
[----:B------:R-:W4:Y:S01]  /*3420*/  POPC R14, R53 ;  /* 0x00000035000e7309 */ /* 0x000f220000000000 */
[----:B0-----:R-:W-:Y:S02]  /*3430*/  IMAD.MOV.U32 R54, RZ, RZ, R4 ;  /* 0x000000ffff367224 */ /* 0x001fe400078e0004 */
[----:B-1----:R-:W-:-:S05]  /*3440*/  IMAD.IADD R12, R10, 0x1, R49 ;  /* 0x000000010a0c7824 */ /* 0x002fca00078e0231 */
[----:B------:R-:W0:Y:S01]  /*3450*/  POPC R16, R51 ;  /* 0x0000003300107309 */ /* 0x000e220000000000 */
[----:B------:R-:W-:Y:S01]  /*3460*/  LOP3.LUT R12, R12, R21, RZ, 0x3c, !PT ;  /* 0x000000150c0c7212 */ /* 0x000fe200078e3cff */
[----:B----4-:R-:W-:-:S05]  /*3470*/  IMAD.IADD R14, R17, 0x1, R14 ;  /* 0x00000001110e7824 */ /* 0x010fca00078e020e */
        /* <DEDUP_REMOVED lines=441> */
[----:B------:R-:W-:Y:S02]  /*5010*/  LOP3.LUT R20, R20, 0xff0f0f0c, R55, 0x78, !PT ;  /* 0xff0f0f0c14147812 */ /* 0x000fe400078e7837 */
[----:B------:R-:W-:-:S04]  /*5020*/  LOP3.LUT R11, R55, 0xff0f0f0c, RZ, 0xc0, !PT ;  /* 0xff0f0f0c370b7812 */ /* 0x000fc800078ec0ff */
[C-C-:B------:R-:W-:Y:S02]  /*5030*/  SHF.R.U64 R25, R20.reuse, 0x10, R11.reuse ;  /* 0x0000001014197819 */ /* 0x140fe4000000120b */
[----:B------:R-:W-:Y:S02]  /*5040*/  SHF.R.U32.HI R12, RZ, 0x10, R11 ;  /* 0x00000010ff0c7819 */ /* 0x000fe4000001160b */
[----:B------:R-:W-:Y:S02]  /*5050*/  LOP3.LUT R25, R20, R25, RZ, 0x3c, !PT ;  /* 0x0000001914197212 */ /* 0x000fe400078e3cff */
[----:B------:R-:W-:Y:S02]  /*5060*/  LOP3.LUT R12, R12, 0xff0f0f0c, R55, 0x78, !PT ;  /* 0xff0f0f0c0c0c7812 */ /* 0x000fe400078e7837 */
[----:B------:R-:W-:Y:S02]  /*5070*/  LOP3.LUT R11, R55, 0x30f0ff0f, RZ, 0xc0, !PT ;  /* 0x30f0ff0f370b7812 */ /* 0x000fe400078ec0ff */
[----:B------:R-:W-:-:S02]  /*5080*/  SHF.R.U64 R10, R25, 0x8, R12 ;  /* 0x00000008190a7819 */ /* 0x000fc4000000120c */
[----:B------:R-:W-:Y:S02]  /*5090*/  SHF.R.U32.HI R21, RZ, 0x8, R12 ;  /* 0x00000008ff157819 */ /* 0x000fe4000001160c */
[----:B------:R-:W0:Y:S01]  /*50a0*/  POPC R11, R11 ;  /* 0x0000000b000b7309 */ /* 0x000e220000000000 */
[----:B------:R-:W-:Y:S02]  /*50b0*/  LOP3.LUT R10, R25, R10, RZ, 0x3c, !PT ;  /* 0x0000000a190a7212 */ /* 0x000fe400078e3cff */
[----:B------:R-:W-:Y:S02]  /*50c0*/  LOP3.LUT R21, R12, R21, RZ, 0x3c, !PT ;  /* 0x000000150c157212 */ /* 0x000fe400078e3cff */
[----:B------:R-:W-:Y:S02]  /*50d0*/  LOP3.LUT R20, R55, 0xf0ff00f3, RZ, 0xc0, !PT ;  /* 0xf0ff00f337147812 */ /* 0x000fe400078ec0ff */
[C-C-:B------:R-:W-:Y:S02]  /*50e0*/  SHF.R.U64 R25, R10.reuse, 0x4, R21.reuse ;  /* 0x000000040a197819 */ /* 0x140fe40000001215 */
[----:B------:R-:W-:Y:S01]  /*50f0*/  SHF.R.U32.HI R16, RZ, 0x4, R21 ;  /* 0x00000004ff107819 */ /* 0x000fe20000011615 */
[----:B------:R-:W1:Y:S01]  /*5100*/  POPC R12, R20 ;  /* 0x00000014000c7309 */ /* 0x000e620000000000 */
[----:B------:R-:W-:-:S02]  /*5110*/  LOP3.LUT R25, R10, R25, RZ, 0x3c, !PT ;  /* 0x000000190a197212 */ /* 0x000fc400078e3cff */
[----:B------:R-:W-:Y:S01]  /*5120*/  LOP3.LUT R16, R21, R16, RZ, 0x3c, !PT ;  /* 0x0000001015107212 */ /* 0x000fe200078e3cff */
[----:B0-----:R-:W-:-:S03]  /*5130*/  IMAD.IADD R10, R18, 0x1, R11 ;  /* 0x00000001120a7824 */ /* 0x001fc600078e020b */
[C-C-:B------:R-:W-:Y:S02]  /*5140*/  SHF.R.U64 R14, R25.reuse, 0x2, R16.reuse ;  /* 0x00000002190e7819 */ /* 0x140fe40000001210 */
[----:B------:R-:W-:Y:S02]  /*5150*/  SHF.R.U32.HI R21, RZ, 0x2, R16 ;  /* 0x00000002ff157819 */ /* 0x000fe40000011610 */
[----:B------:R-:W-:Y:S02]  /*5160*/  LOP3.LUT R14, R25, R14, RZ, 0x3c, !PT ;  /* 0x0000000e190e7212 */ /* 0x000fe400078e3cff */
[----:B------:R-:W-:Y:S01]  /*5170*/  LOP3.LUT R21, R16, R21, RZ, 0x3c, !PT ;  /* 0x0000001510157212 */ /* 0x000fe200078e3cff */
[----:B-1----:R-:W-:Y:S01]  /*5180*/  IMAD.IADD R12, R19, 0x1, R12 ;  /* 0x00000001130c7824 */ /* 0x002fe200078e020c */
[----:B------:R-:W-:Y:S02]  /*5190*/  LOP3.LUT R11, R39, R10, RZ, 0x3c, !PT ;  /* 0x0000000a270b7212 */ /* 0x000fe400078e3cff */
[----:B------:R-:W-:-:S02]  /*51a0*/  SHF.R.U64 R10, R14, 0x1, R21 ;  /* 0x000000010e0a7819 */ /* 0x000fc40000001215 */
[----:B------:R-:W-:Y:S02]  /*51b0*/  LOP3.LUT R11, R11, R22, R12, 0xf6, !PT ;  /* 0x000000160b0b7212 */ /* 0x000fe400078ef60c */
        /* <DEDUP_REMOVED lines=74> */
[----:B------:R-:W-:Y:S05]  /*5660*/  @!P0 BREAK.RELIABLE B2 ;  /* 0x0000000000028942 */ /* 0x000fea0003800100 */
[----:B------:R-:W-:Y:S05]  /*5670*/  @P0 BRA `(.L_x_5) ;  /* 0x0000000400140947 */ /* 0x000fea0003800000 */
[----:B------:R-:W-:Y:S01]  /*5680*/  LOP3.LUT R26, R26, 0x1, R8, 0xb4, !PT ;  /* 0x000000011a1a7812 */ /* 0x000fe200078eb408 */
[----:B------:R-:W-:Y:S01]  /*5690*/  BSSY.RELIABLE B3, `(.L_x_6) ;  /* 0x0000041000037945 */ /* 0x000fe20003800100 */
[----:B------:R-:W-:Y:S02]  /*56a0*/  LOP3.LUT R4, R8, 0x1, RZ, 0x3c, !PT ;  /* 0x0000000108047812 */ /* 0x000fe400078e3cff */
[----:B------:R-:W-:-:S04]  /*56b0*/  LOP3.LUT R26, R33, R32, R26, 0xfe, !PT ;  /* 0x00000020211a7212 */ /* 0x000fc800078efe1a */
[----:B------:R-:W-:-:S04]  /*56c0*/  LOP3.LUT R26, R44, R26, R37, 0xfe, !PT ;  /* 0x0000001a2c1a7212 */ /* 0x000fc800078efe25 */
[----:B------:R-:W-:-:S04]  /*56d0*/  LOP3.LUT R26, R50, R26, R45, 0xfe, !PT ;  /* 0x0000001a321a7212 */ /* 0x000fc800078efe2d */
[----:B------:R-:W-:-:S04]  /*56e0*/  LOP3.LUT R26, R26, 0x1, R47, 0xc8, !PT ;  /* 0x000000011a1a7812 */ /* 0x000fc800078ec82f */
[----:B------:R-:W-:-:S13]  /*56f0*/  ISETP.NE.U32.AND P0, PT, R26, 0x1, PT ;  /* 0x000000011a00780c */ /* 0x000fda0003f05070 */
[----:B------:R-:W-:Y:S05]  /*5700*/  @P0 BRA `(.L_x_7) ;  /* 0x0000000000e40947 */ /* 0x000fea0003800000 */
[----:B------:R-:W-:-:S04]  /*5710*/  LOP3.LUT R4, R8, 0x2, RZ, 0x3c, !PT ;  /* 0x0000000208047812 */ /* 0x000fc800078e3cff */
[----:B------:R-:W-:-:S04]  /*5720*/  SHF.R.U32.HI R5, RZ, 0x1, R4 ;  /* 0x00000001ff057819 */ /* 0x000fc80000011604 */
[----:B------:R-:W-:-:S04]  /*5730*/  LOP3.LUT R28, R28, 0x1, R5, 0x78, !PT ;  /* 0x000000011c1c7812 */ /* 0x000fc800078e7805 */
        /* <DEDUP_REMOVED lines=12> */
[----:B------:R-:W-:-:S04]  /*5800*/  LOP3.LUT R5, R5, 0x1, RZ, 0xc0, !PT ;  /* 0x0000000105057812 */ /* 0x000fc800078ec0ff */
[----:B------:R-:W-:-:S13]  /*5810*/  ISETP.NE.U32.AND P0, PT, R5, 0x1, PT ;  /* 0x000000010500780c */ /* 0x000fda0003f05070 */
[----:B------:R-:W-:Y:S05]  /*5820*/  @P0 BRA `(.L_x_7) ;  /* 0x00000000009c0947 */ /* 0x000fea0003800000 */
[----:B------:R-:W-:-:S04]  /*5830*/  LOP3.LUT R4, R8, 0x8, RZ, 0x3c, !PT ;  /* 0x0000000808047812 */ /* 0x000fc800078e3cff */
[----:B------:R-:W-:-:S04]  /*5840*/  SHF.R.U32.HI R5, RZ, 0x3, R4 ;  /* 0x00000003ff057819 */ /* 0x000fc80000011604 */
[----:B------:R-:W-:-:S04]  /*5850*/  LOP3.LUT R5, R34, 0x1, R5, 0x78, !PT ;  /* 0x0000000122057812 */ /* 0x000fc800078e7805 */
        /* <DEDUP_REMOVED lines=17> */
[----:B------:R-:W-:-:S04]  /*5970*/  LOP3.LUT R48, R48, 0x1, R47, 0xc8, !PT ;  /* 0x0000000130307812 */ /* 0x000fc800078ec82f */
[----:B------:R-:W-:-:S13]  /*5980*/  ISETP.NE.U32.AND P0, PT, R48, 0x1, PT ;  /* 0x000000013000780c */ /* 0x000fda0003f05070 */
[----:B------:R-:W-:Y:S05]  /*5990*/  @P0 BRA `(.L_x_7) ;  /* 0x0000000000400947 */ /* 0x000fea0003800000 */
[----:B------:R-:W-:-:S04]  /*59a0*/  LOP3.LUT R4, R8, 0x40, RZ, 0x3c, !PT ;  /* 0x0000004008047812 */ /* 0x000fc800078e3cff */
[----:B------:R-:W-:-:S04]  /*59b0*/  SHF.R.U32.HI R5, RZ, 0x6, R4 ;  /* 0x00000006ff057819 */ /* 0x000fc80000011604 */
[----:B------:R-:W-:-:S04]  /*59c0*/  LOP3.LUT R6, R52, R43, R5, 0xf6, !PT ;  /* 0x0000002b34067212 */ /* 0x000fc800078ef605 */
[----:B------:R-:W-:-:S04]  /*59d0*/  LOP3.LUT R6, R6, 0x1, R47, 0xc8, !PT ;  /* 0x0000000106067812 */ /* 0x000fc800078ec82f */
[----:B------:R-:W-:-:S13]  /*59e0*/  ISETP.NE.U32.AND P0, PT, R6, 0x1, PT ;  /* 0x000000010600780c */ /* 0x000fda0003f05070 */
[----:B------:R-:W-:Y:S05]  /*59f0*/  @P0 BRA `(.L_x_7) ;  /* 0x0000000000280947 */ /* 0x000fea0003800000 */
[----:B------:R-:W-:-:S04]  /*5a00*/  LOP3.LUT R4, R8, 0xff80, RZ, 0x3c, !PT ;  /* 0x0000ff8008047812 */ /* 0x000fc800078e3cff */
[----:B------:R-:W-:-:S04]  /*5a10*/  LOP3.LUT R5, R4, 0xff, RZ, 0xc0, !PT ;  /* 0x000000ff04057812 */ /* 0x000fc800078ec0ff */
[--C-:B------:R-:W-:Y:S02]  /*5a20*/  SHF.R.U32.HI R6, RZ, 0x6, R5.reuse ;  /* 0x00000006ff067819 */ /* 0x100fe40000011605 */
[----:B------:R-:W-:Y:S02]  /*5a30*/  SHF.R.U32.HI R5, RZ, 0x7, R5 ;  /* 0x00000007ff057819 */ /* 0x000fe40000011605 */
[----:B------:R-:W-:-:S04]  /*5a40*/  LOP3.LUT R43, R43, R6, RZ, 0x3c, !PT ;  /* 0x000000062b2b7212 */ /* 0x000fc800078e3cff */
[----:B------:R-:W-:-:S04]  /*5a50*/  LOP3.LUT R5, R43, R46, R5, 0xf6, !PT ;  /* 0x0000002e2b057212 */ /* 0x000fc800078ef605 */
[----:B------:R-:W-:-:S04]  /*5a60*/  LOP3.LUT R5, R5, 0x1, R52, 0xc8, !PT ;  /* 0x0000000105057812 */ /* 0x000fc800078ec834 */
[----:B------:R-:W-:-:S13]  /*5a70*/  ISETP.NE.U32.AND P0, PT, R5, 0x1, PT ;  /* 0x000000010500780c */ /* 0x000fda0003f05070 */
[----:B------:R-:W-:Y:S05]  /*5a80*/  @!P0 BREAK.RELIABLE B3 ;  /* 0x0000000000038942 */ /* 0x000fea0003800100 */
[----:B------:R-:W-:Y:S05]  /*5a90*/  @!P0 BRA `(.L_x_8) ;  /* 0x0000000000148947 */ /* 0x000fea0003800000 */
.L_x_7:
[----:B--23--:R-:W-:Y:S05]  /*5aa0*/  BSYNC.RELIABLE B3 ;  /* 0x0000000000037941 */ /* 0x00cfea0003800100 */
.L_x_6:
[----:B------:R0:W-:Y:S01]  /*5ab0*/  STG.E.U8 desc[UR10][R2.64], R4 ;  /* 0x0000000402007986 */ /* 0x0001e2000c10110a */
[----:B------:R-:W-:Y:S05]  /*5ac0*/  BRA `(.L_x_8) ;  /* 0x0000000000087947 */ /* 0x000fea0003800000 */
.L_x_5:
[----:B--23--:R-:W-:Y:S05]  /*5ad0*/  BSYNC.RELIABLE B2 ;  /* 0x0000000000027941 */ /* 0x00cfea0003800100 */
.L_x_4:
[----:B------:R1:W-:Y:S02]  /*5ae0*/  STG.E.64 desc[UR10][R6.64], R54 ;  /* 0x0000003606007986 */ /* 0x0003e4000c101b0a */
.L_x_8:
[----:B--23--:R-:W-:Y:S05]  /*5af0*/  BSYNC.RECONVERGENT B1 ;  /* 0x0000000000017941 */ /* 0x00cfea0003800200 */
.L_x_3:
[----:B0-----:R-:W0:Y:S01]  /*5b00*/  S2R R4, SR_LANEID ;  /* 0x0000000000047919 */ /* 0x001e220000000000 */
[----:B------:R-:W2:Y:S01]  /*5b10*/  LDC.64 R2, c[0x0][0x398] ;  /* 0x0000e600ff027b82 */ /* 0x000ea20000000a00 */
[----:B------:R-:W-:Y:S02]  /*5b20*/  VOTEU.ANY UR4, UPT, PT ;  /* 0x0000000000047886 */ /* 0x000fe400038e0100 */
[----:B------:R-:W-:Y:S02]  /*5b30*/  UPOPC UR6, UR4 ;  /* 0x00000004000672bf */ /* 0x000fe40008000000 */
[----:B------:R-:W-:Y:S02]  /*5b40*/  UFLO.U32 UR8, UR4 ;  /* 0x00000004000872bd */ /* 0x000fe400080e0000 */
[----:B------:R-:W-:Y:S01]  /*5b50*/  UIMAD.WIDE.U32 UR6, UR6, 0x1, URZ ;  /* 0x00000001060678a5 */ /* 0x000fe2000f8e00ff */
[----:B------:R-:W-:-:S03]  /*5b60*/  UMOV UR4, URZ ;  /* 0x000000ff00047c82 */ /* 0x000fc60008000000 */
[----:B------:R-:W-:Y:S02]  /*5b70*/  UIADD3 UR4, UPT, UPT, UR7, UR4, URZ ;  /* 0x0000000407047290 */ /* 0x000fe4000fffe0ff */
[----:B------:R-:W-:-:S04]  /*5b80*/  IMAD.U32 R5, RZ, RZ, UR7 ;  /* 0x00000007ff057e24 */ /* 0x000fc8000f8e00ff */
[----:B------:R-:W-:Y:S01]  /*5b90*/  IMAD.U32 R5, RZ, RZ, UR4 ;  /* 0x00000004ff057e24 */ /* 0x000fe2000f8e00ff */
[----:B0-----:R-:W-:Y:S01]  /*5ba0*/  ISETP.EQ.U32.AND P0, PT, R4, UR8, PT ;  /* 0x0000000804007c0c */ /* 0x001fe2000bf02070 */
[----:B------:R-:W-:-:S12]  /*5bb0*/  IMAD.U32 R4, RZ, RZ, UR6 ;  /* 0x00000006ff047e24 */ /* 0x000fd8000f8e00ff */
[----:B--2---:R4:W-:Y:S01]  /*5bc0*/  @P0 REDG.E.ADD.64.STRONG.GPU desc[UR10][R2.64], R4 ;  /* 0x000000040200098e */ /* 0x0049e2000c12e50a */
[----:B------:R-:W-:Y:S05]  /*5bd0*/  BRA `(.L_x_1) ;  /* 0x0000000000407947 */ /* 0x000fea0003800000 */
.L_x_2:
[----:B------:R-:W0:Y:S01]  /*5be0*/  S2R R2, SR_LANEID ;  /* 0x0000000000027919 */ /* 0x000e220000000000 */
[----:B------:R-:W-:Y:S01]  /*5bf0*/  VOTEU.ANY UR4, UPT, PT ;  /* 0x0000000000047886 */ /* 0x000fe200038e0100 */
[----:B---3--:R-:W-:Y:S02]  /*5c00*/  UIADD3 UR9, UP0, UPT, UR18, 0x8, URZ ;  /* 0x0000000812097890 */ /* 0x008fe4000ff1e0ff */
[----:B------:R-:W-:Y:S02]  /*5c10*/  UPOPC UR6, UR4 ;  /* 0x00000004000672bf */ /* 0x000fe40008000000 */
[----:B------:R-:W-:Y:S02]  /*5c20*/  UFLO.U32 UR8, UR4 ;  /* 0x00000004000872bd */ /* 0x000fe400080e0000 */
[----:B------:R-:W-:Y:S01]  /*5c30*/  UIMAD.WIDE.U32 UR6, UR6, 0x1, URZ ;  /* 0x00000001060678a5 */ /* 0x000fe2000f8e00ff */
[----:B------:R-:W-:Y:S01]  /*5c40*/  IMAD.U32 R4, RZ, RZ, UR9 ;  /* 0x00000009ff047e24 */ /* 0x000fe2000f8e00ff */
[----:B------:R-:W-:Y:S01]  /*5c50*/  UMOV UR4, URZ ;  /* 0x000000ff00047c82 */ /* 0x000fe20008000000 */
[----:B------:R-:W-:-:S02]  /*5c60*/  UIADD3.X UR16, UPT, UPT, URZ, UR19, URZ, UP0, !UPT ;  /* 0x00000013ff107290 */ /* 0x000fc400087fe4ff */
[----:B------:R-:W-:Y:S02]  /*5c70*/  UIADD3 UR4, UPT, UPT, UR7, UR4, URZ ;  /* 0x0000000407047290 */ /* 0x000fe4000fffe0ff */
[----:B------:R-:W-:Y:S02]  /*5c80*/  IMAD.U32 R3, RZ, RZ, UR7 ;  /* 0x00000007ff037e24 */ /* 0x000fe4000f8e00ff */
[----:B------:R-:W-:Y:S02]  /*5c90*/  IMAD.U32 R5, RZ, RZ, UR16 ;  /* 0x00000010ff057e24 */ /* 0x000fe4000f8e00ff */
[----:B------:R-:W-:Y:S01]  /*5ca0*/  IMAD.U32 R3, RZ, RZ, UR4 ;  /* 0x00000004ff037e24 */ /* 0x000fe2000f8e00ff */
[----:B0-----:R-:W-:Y:S01]  /*5cb0*/  ISETP.EQ.U32.AND P0, PT, R2, UR8, PT ;  /* 0x0000000802007c0c */ /* 0x001fe2000bf02070 */
[----:B------:R-:W-:-:S12]  /*5cc0*/  IMAD.U32 R2, RZ, RZ, UR6 ;  /* 0x00000006ff027e24 */ /* 0x000fd8000f8e00ff */
[----:B------:R0:W-:Y:S02]  /*5cd0*/  @P0 REDG.E.ADD.64.STRONG.GPU desc[UR10][R4.64], R2 ;  /* 0x000000020400098e */ /* 0x0001e4000c12e50a */
.L_x_1:
[----:B--23--:R-:W-:Y:S05]  /*5ce0*/  BSYNC.RECONVERGENT B0 ;  /* 0x0000000000007941 */ /* 0x00cfea0003800200 */
.L_x_0:
[----:B------:R-:W-:-:S05]  /*5cf0*/  IADD3 R0, P0, PT, R0, UR5, RZ ;  /* 0x0000000500007c10 */ /* 0x000fca000ff1e0ff */
[----:B------:R-:W-:Y:S01]  /*5d00*/  IMAD.X R9, RZ, RZ, R9, P0 ;  /* 0x000000ffff097224 */ /* 0x000fe200000e0609 */
[----:B------:R-:W-:-:S04]  /*5d10*/  ISETP.GE.U32.AND P0, PT, R0, UR20, PT ;  /* 0x0000001400007c0c */ /* 0x000fc8000bf06070 */
[----:B------:R-:W-:-:S13]  /*5d20*/  ISETP.GE.U32.AND.EX P0, PT, R9, UR21, PT, P0 ;  /* 0x0000001509007c0c */ /* 0x000fda000bf06100 */
[----:B------:R-:W-:Y:S05]  /*5d30*/  @!P0 BRA `(.L_x_9) ;  /* 0xffffffa000f08947 */ /* 0x000fea000383ffff */
[----:B------:R-:W-:Y:S05]  /*5d40*/  EXIT ;  /* 0x000000000000794d */ /* 0x000fea0003800000 */
.L_x_10:
[----:B------:R-:W-:-:S00]  /*5d50*/  BRA `(.L_x_10) ;  /* 0xfffffffc00fc7947 */ /* 0x000fc0000383ffff */
[----:B------:R-:W-:-:S00]  /*5d60*/  NOP ;  /* 0x0000000000007918 */ /* 0x000fc00000000000 */
        /* <DEDUP_REMOVED lines=9> */
.L_x_13:


//--------------------- .text.generate_parity_hsiao_72_64_v2 --------------------------
	.section	.text.generate_parity_hsiao_72_64_v2,"ax",@progbits
	.align	128
        .global         generate_parity_hsiao_72_64_v2
        .type           generate_parity_hsiao_72_64_v2,@function
        .size           generate_parity_hsiao_72_64_v2,(.L_x_14 - generate_parity_hsiao_72_64_v2)
        .other          generate_parity_hsiao_72_64_v2,@"STO_CUDA_ENTRY STV_DEFAULT"
generate_parity_hsiao_72_64_v2:
.text.generate_parity_hsiao_72_64_v2:
        /* <DEDUP_REMOVED lines=12> */
[----:B------:R-:W2:Y:S01]  /*00c0*/  LDCU.128 UR12, c[0x0][0x380] ;  /* 0x00007000ff0c77ac */ /* 0x000ea20008000c00 */
[----:B0-----:R-:W-:-:S12]  /*00d0*/  UIMAD UR4, UR4, UR5, URZ ;  /* 0x00000005040472a4 */ /* 0x001fd8000f8e02ff */
.L_x_11:
[----:B--2---:R-:W-:-:S04]  /*00e0*/  LEA R4, P0, R3, UR12, 0x3 ;  /* 0x0000000c03047c11 */ /* 0x004fc8000f8018ff */
[----:B------:R-:W-:-:S06]  /*00f0*/  LEA.HI.X R5, R3, UR13, R0, 0x3, P0 ;  /* 0x0000000d03057c11 */ /* 0x000fcc00080f1c00 */
[----:B-1----:R-:W2:Y:S02]  /*0100*/  LDG.E.64 R4, desc[UR6][R4.64] ;  /* 0x0000000604047981 */ /* 0x002ea4000c1e1b00 */
[C---:B--2---:R-:W-:Y:S02]  /*0110*/  LOP3.LUT R7, R4.reuse, 0xcf00ff0f, RZ, 0xc0, !PT ;  /* 0xcf00ff0f04077812 */ /* 0x044fe400078ec0ff */
[----:B------:R-:W-:Y:S02]  /*0120*/  LOP3.LUT R11, R5, 0x2222226, RZ, 0xc0, !PT ;  /* 0x02222226050b7812 */ /* 0x000fe400078ec0ff */
[----:B------:R-:W-:Y:S02]  /*0130*/  LOP3.LUT R2, R7, 0x2222226, R5, 0x78, !PT ;  /* 0x0222222607027812 */ /* 0x000fe400078e7805 */
[C---:B------:R-:W-:Y:S02]  /*0140*/  LOP3.LUT R19, R4.reuse, 0xff0f00f3, RZ, 0xc0, !PT ;  /* 0xff0f00f304137812 */ /* 0x040fe400078ec0ff */
[----:B------:R-:W-:-:S02]  /*0150*/  LOP3.LUT R9, R4, 0x30f0f0ff, RZ, 0xc0, !PT ;  /* 0x30f0f0ff04097812 */ /* 0x000fc400078ec0ff */
[----:B------:R-:W-:Y:S02]  /*0160*/  LOP3.LUT R29, R4, 0xf0ff0f0c, RZ, 0xc0, !PT ;  /* 0xf0ff0f0c041d7812 */ /* 0x000fe400078ec0ff */
[----:B------:R-:W-:Y:S02]  /*0170*/  LOP3.LUT R20, R5, 0x68888880, RZ, 0xc0, !PT ;  /* 0x6888888005147812 */ /* 0x000fe400078ec0ff */
[----:B------:R-:W-:Y:S02]  /*0180*/  SHF.R.U64 R15, R2, 0x10, R11 ;  /* 0x00000010020f7819 */ /* 0x000fe4000000120b */
[--C-:B------:R-:W-:Y:S02]  /*0190*/  LOP3.LUT R19, R19, 0x68888880, R5.reuse, 0x78, !PT ;  /* 0x6888888013137812 */ /* 0x100fe400078e7805 */
[----:B------:R-:W-:Y:S02]  /*01a0*/  LOP3.LUT R8, R5, 0x1111116, RZ, 0xc0, !PT ;  /* 0x0111111605087812 */ /* 0x000fe400078ec0ff */
[----:B------:R-:W-:-:S02]  /*01b0*/  LOP3.LUT R6, R9, 0x1111116, R5, 0x78, !PT ;  /* 0x0111111609067812 */ /* 0x000fc400078e7805 */
[C---:B------:R-:W-:Y:S02]  /*01c0*/  LOP3.LUT R27, R4.reuse, 0x1111116, RZ, 0xc0, !PT ;  /* 0x01111116041b7812 */ /* 0x040fe400078ec0ff */
[----:B------:R-:W-:Y:S02]  /*01d0*/  LOP3.LUT R13, R4, 0x64444440, RZ, 0xc0, !PT ;  /* 0x64444440040d7812 */ /* 0x000fe400078ec0ff */
[----:B------:R-:W-:Y:S02]  /*01e0*/  LOP3.LUT R22, R29, 0x64444440, R5, 0x78, !PT ;  /* 0x644444401d167812 */ /* 0x000fe400078e7805 */
[----:B------:R-:W-:Y:S02]  /*01f0*/  SHF.R.U32.HI R29, RZ, 0x10, R20 ;  /* 0x00000010ff1d7819 */ /* 0x000fe40000011614 */
[----:B------:R-:W-:Y:S02]  /*0200*/  LOP3.LUT R15, R2, R15, RZ, 0x3c, !PT ;  /* 0x0000000f020f7212 */ /* 0x000fe400078e3cff */
[----:B------:R-:W-:-:S02]  /*0210*/  LOP3.LUT R21, R4, 0x2222226, RZ, 0xc0, !PT ;  /* 0x0222222604157812 */ /* 0x000fc400078ec0ff */
[----:B------:R-:W-:Y:S02]  /*0220*/  LOP3.LUT R7, R4, 0x68888880, RZ, 0xc0, !PT ;  /* 0x6888888004077812 */ /* 0x000fe400078ec0ff */
[----:B------:R-:W-:Y:S02]  /*0230*/  SHF.R.U32.HI R11, RZ, 0x10, R11 ;  /* 0x00000010ff0b7819 */ /* 0x000fe4000001160b */
[----:B------:R-:W-:Y:S02]  /*0240*/  SHF.R.U64 R20, R19, 0x10, R20 ;  /* 0x0000001013147819 */ /* 0x000fe40000001214 */
[----:B------:R-:W-:Y:S02]  /*0250*/  SHF.R.U64 R9, R6, 0x10, R8 ;  /* 0x0000001006097819 */ /* 0x000fe40000001208 */
[C---:B------:R-:W-:Y:S02]  /*0260*/  LOP3.LUT R2, R5.reuse, 0xcf00f0ff, RZ, 0xc0, !PT ;  /* 0xcf00f0ff05027812 */ /* 0x040fe400078ec0ff */
[----:B------:R-:W-:-:S02]  /*0270*/  LOP3.LUT R25, R5, 0xf0ff00f3, RZ, 0xc0, !PT ;  /* 0xf0ff00f305197812 */ /* 0x000fc400078ec0ff */
[----:B------:R-:W-:Y:S02]  /*0280*/  SHF.R.U32.HI R4, RZ, 0x10, R8 ;  /* 0x00000010ff047819 */ /* 0x000fe40000011608 */
[--C-:B------:R-:W-:Y:S02]  /*0290*/  LOP3.LUT R27, R27, 0xcf00f0ff, R5.reuse, 0x78, !PT ;  /* 0xcf00f0ff1b1b7812 */ /* 0x100fe400078e7805 */
[--C-:B------:R-:W-:Y:S02]  /*02a0*/  LOP3.LUT R8, R13, 0xf0ff00f3, R5.reuse, 0x78, !PT ;  /* 0xf0ff00f30d087812 */ /* 0x100fe400078e7805 */
[C---:B------:R-:W-:Y:S02]  /*02b0*/  LOP3.LUT R17, R5.reuse, 0x64444440, RZ, 0xc0, !PT ;  /* 0x6444444005117812 */ /* 0x040fe400078ec0ff */
[----:B------:R-:W-:Y:S02]  /*02c0*/  LOP3.LUT R14, R5, 0xff0f0f0c, RZ, 0xc0, !PT ;  /* 0xff0f0f0c050e7812 */ /* 0x000fe400078ec0ff */
[----:B------:R-:W-:-:S02]  /*02d0*/  LOP3.LUT R7, R7, 0xff0f0f0c, R5, 0x78, !PT ;  /* 0xff0f0f0c07077812 */ /* 0x000fc400078e7805 */
[----:B------:R-:W-:Y:S02]  /*02e0*/  LOP3.LUT R18, R11, 0x2222226, R5, 0x78, !PT ;  /* 0x022222260b127812 */ /* 0x000fe400078e7805 */
[----:B------:R-:W-:Y:S02]  /*02f0*/  LOP3.LUT R19, R19, R20, RZ, 0x3c, !PT ;  /* 0x0000001413137212 */ /* 0x000fe400078e3cff */
[----:B------:R-:W-:Y:S02]  /*0300*/  SHF.R.U32.HI R11, RZ, 0x10, R25 ;  /* 0x00000010ff0b7819 */ /* 0x000fe40000011619 */
[----:B------:R-:W-:Y:S02]  /*0310*/  SHF.R.U64 R20, R27, 0x10, R2 ;  /* 0x000000101b147819 */ /* 0x000fe40000001202 */
[----:B------:R-:W-:Y:S02]  /*0320*/  LOP3.LUT R9, R6, R9, RZ, 0x3c, !PT ;  /* 0x0000000906097212 */ /* 0x000fe400078e3cff */
[----:B------:R-:W-:-:S02]  /*0330*/  LOP3.LUT R23, R5, 0x30f0ff0f, RZ, 0xc0, !PT ;  /* 0x30f0ff0f05177812 */ /* 0x000fc400078ec0ff */
[--C-:B------:R-:W-:Y:S02]  /*0340*/  LOP3.LUT R10, R21, 0x30f0ff0f, R5.reuse, 0x78, !PT ;  /* 0x30f0ff0f150a7812 */ /* 0x100fe400078e7805 */
[----:B------:R-:W-:Y:S02]  /*0350*/  LOP3.LUT R4, R4, 0x1111116, R5, 0x78, !PT ;  /* 0x0111111604047812 */ /* 0x000fe400078e7805 */
[----:B------:R-:W-:Y:S02]  /*0360*/  SHF.R.U64 R25, R8, 0x10, R25 ;  /* 0x0000001008197819 */ /* 0x000fe40000001219 */
[----:B------:R-:W-:Y:S02]  /*0370*/  SHF.R.U32.HI R6, RZ, 0x10, R17 ;  /* 0x00000010ff067819 */ /* 0x000fe40000011611 */
[----:B------:R-:W-:Y:S02]  /*0380*/  SHF.R.U32.HI R21, RZ, 0x10, R2 ;  /* 0x00000010ff157819 */ /* 0x000fe40000011602 */
[----:B------:R-:W-:-:S02]  /*0390*/  LOP3.LUT R16, R29, 0x68888880, R5, 0x78, !PT ;  /* 0x688888801d107812 */ /* 0x000fc400078e7805 */
[--C-:B------:R-:W-:Y:S02]  /*03a0*/  SHF.R.U32.HI R29, RZ, 0x10, R14.reuse ;  /* 0x00000010ff1d7819 */ /* 0x100fe4000001160e */
[----:B------:R-:W-:Y:S02]  /*03b0*/  SHF.R.U64 R2, R7, 0x10, R14 ;  /* 0x0000001007027819 */ /* 0x000fe4000000120e */
[----:B------:R-:W-:Y:S02]  /*03c0*/  SHF.R.U64 R17, R22, 0x10, R17 ;  /* 0x0000001016117819 */ /* 0x000fe40000001211 */
[----:B------:R-:W-:Y:S02]  /*03d0*/  LOP3.LUT R14, R27, R20, RZ, 0x3c, !PT ;  /* 0x000000141b0e7212 */ /* 0x000fe400078e3cff */
[----:B------:R-:W-:Y:S02]  /*03e0*/  SHF.R.U32.HI R13, RZ, 0x10, R23 ;  /* 0x00000010ff0d7819 */ /* 0x000fe40000011617 */
[----:B------:R-:W-:-:S02]  /*03f0*/  LOP3.LUT R8, R8, R25, RZ, 0x3c, !PT ;  /* 0x0000001908087212 */ /* 0x000fc400078e3cff */
[----:B------:R-:W-:Y:S02]  /*0400*/  SHF.R.U32.HI R27, RZ, 0x8, R4 ;  /* 0x00000008ff1b7819 */ /* 0x000fe40000011604 */
[----:B------:R-:W-:Y:S02]  /*0410*/  LOP3.LUT R6, R6, 0x64444440, R5, 0x78, !PT ;  /* 0x6444444006067812 */ /* 0x000fe400078e7805 */
[----:B------:R-:W-:Y:S02]  /*0420*/  SHF.R.U64 R23, R10, 0x10, R23 ;  /* 0x000000100a177819 */ /* 0x000fe40000001217 */
[----:B------:R-:W-:Y:S02]  /*0430*/  SHF.R.U32.HI R25, RZ, 0x8, R18 ;  /* 0x00000008ff197819 */ /* 0x000fe40000011612 */
[----:B------:R-:W-:Y:S02]  /*0440*/  LOP3.LUT R17, R22, R17, RZ, 0x3c, !PT ;  /* 0x0000001116117212 */ /* 0x000fe400078e3cff */
[----:B------:R-:W-:-:S02]  /*0450*/  LOP3.LUT R7, R7, R2, RZ, 0x3c, !PT ;  /* 0x0000000207077212 */ /* 0x000fc400078e3cff */
[--C-:B------:R-:W-:Y:S02]  /*0460*/  LOP3.LUT R21, R21, 0xcf00f0ff, R5.reuse, 0x78, !PT ;  /* 0xcf00f0ff15157812 */ /* 0x100fe400078e7805 */
[--C-:B------:R-:W-:Y:S02]  /*0470*/  LOP3.LUT R13, R13, 0x30f0ff0f, R5.reuse, 0x78, !PT ;  /* 0x30f0ff0f0d0d7812 */ /* 0x100fe400078e7805 */
[--C-:B------:R-:W-:Y:S02]  /*0480*/  LOP3.LUT R11, R11, 0xf0ff00f3, R5.reuse, 0x78, !PT ;  /* 0xf0ff00f30b0b7812 */ /* 0x100fe400078e7805 */
[----:B------:R-:W-:Y:S02]  /*0490*/  LOP3.LUT R12, R29, 0xff0f0f0c, R5, 0x78, !PT ;  /* 0xff0f0f0c1d0c7812 */ /* 0x000fe400078e7805 */
[----:B------:R-:W-:Y:S02]  /*04a0*/  LOP3.LUT R2, R4, R27, RZ, 0x3c, !PT ;  /* 0x0000001b04027212 */ /* 0x000fe400078e3cff */
[----:B------:R-:W-:-:S02]  /*04b0*/  SHF.R.U64 R24, R9, 0x8, R4 ;  /* 0x0000000809187819 */ /* 0x000fc40000001204 */
[----:B------:R-:W-:Y:S02]  /*04c0*/  LOP3.LUT R10, R10, R23, RZ, 0x3c, !PT ;  /* 0x000000170a0a7212 */ /* 0x000fe400078e3cff */
[----:B------:R-:W-:Y:S02]  /*04d0*/  SHF.R.U32.HI R5, RZ, 0x8, R6 ;  /* 0x00000008ff057819 */ /* 0x000fe40000011606 */
[----:B------:R-:W-:Y:S02]  /*04e0*/  LOP3.LUT R4, R18, R25, RZ, 0x3c, !PT ;  /* 0x0000001912047212 */ /* 0x000fe400078e3cff */
[----:B------:R-:W-:Y:S02]  /*04f0*/  SHF.R.U64 R22, R15, 0x8, R18 ;  /* 0x000000080f167819 */ /* 0x000fe40000001212 */
[--C-:B------:R-:W-:Y:S02]  /*0500*/  SHF.R.U32.HI R23, RZ, 0x8, R16.reuse ;  /* 0x00000008ff177819 */ /* 0x100fe40000011610 */
[----:B------:R-:W-:-:S02]  /*0510*/  SHF.R.U64 R18, R19, 0x8, R16 ;  /* 0x0000000813127819 */ /* 0x000fc40000001210 */
[----:B------:R-:W-:Y:S02]  /*0520*/  SHF.R.U64 R20, R17, 0x8, R6 ;  /* 0x0000000811147819 */ /* 0x000fe40000001206 */
[----:B------:R-:W-:Y:S02]  /*0530*/  LOP3.LUT R5, R6, R5, RZ, 0x3c, !PT ;  /* 0x0000000506057212 */ /* 0x000fe400078e3cff */
[----:B------:R-:W-:Y:S02]  /*0540*/  LOP3.LUT R15, R15, R22, RZ, 0x3c, !PT ;  /* 0x000000160f0f7212 */ /* 0x000fe400078e3cff */
[----:B------:R-:W-:Y:S02]  /*0550*/  LOP3.LUT R6, R16, R23, RZ, 0x3c, !PT ;  /* 0x0000001710067212 */ /* 0x000fe400078e3cff */
[----:B------:R-:W-:Y:S02]  /*0560*/  LOP3.LUT R19, R19, R18, RZ, 0x3c, !PT ;  /* 0x0000001213137212 */ /* 0x000fe400078e3cff */
[----:B------:R-:W-:-:S02]  /*0570*/  SHF.R.U32.HI R22, RZ, 0x8, R21 ;  /* 0x00000008ff167819 */ /* 0x000fc40000011615 */
[----:B------:R-:W-:Y:S02]  /*0580*/  LOP3.LUT R16, R17, R20, RZ, 0x3c, !PT ;  /* 0x0000001411107212 */ /* 0x000fe400078e3cff */
[----:B------:R-:W-:Y:S02]  /*0590*/  SHF.R.U32.HI R18, RZ, 0x8, R13 ;  /* 0x00000008ff127819 */ /* 0x000fe4000001160d */
[----:B------:R-:W-:Y:S02]  /*05a0*/  SHF.R.U32.HI R20, RZ, 0x8, R11 ;  /* 0x00000008ff147819 */ /* 0x000fe4000001160b */
[----:B------:R-:W-:Y:S02]  /*05b0*/  SHF.R.U32.HI R23, RZ, 0x8, R12 ;  /* 0x00000008ff177819 */ /* 0x000fe4000001160c */
[----:B------:R-:W-:Y:S02]  /*05c0*/  LOP3.LUT R17, R21, R22, RZ, 0x3c, !PT ;  /* 0x0000001615117212 */ /* 0x000fe400078e3cff */
[----:B------:R-:W-:-:S02]  /*05d0*/  SHF.R.U64 R27, R14, 0x8, R21 ;  /* 0x000000080e1b7819 */ /* 0x000fc40000001215 */
[----:B------:R-:W-:Y:S02]  /*05e0*/  LOP3.LUT R18, R13, R18, RZ, 0x3c, !PT ;  /* 0x000000120d127212 */ /* 0x000fe400078e3cff */
[----:B------:R-:W-:Y:S02]  /*05f0*/  SHF.R.U64 R21, R10, 0x8, R13 ;  /* 0x000000080a157819 */ /* 0x000fe4000000120d */
[----:B------:R-:W-:Y:S02]  /*0600*/  LOP3.LUT R13, R11, R20, RZ, 0x3c, !PT ;  /* 0x000000140b0d7212 */ /* 0x000fe400078e3cff */
[----:B------:R-:W-:Y:S02]  /*0610*/  SHF.R.U64 R25, R8, 0x8, R11 ;  /* 0x0000000808197819 */ /* 0x000fe4000000120b */
[----:B------:R-:W-:Y:S02]  /*0620*/  LOP3.LUT R11, R12, R23, RZ, 0x3c, !PT ;  /* 0x000000170c0b7212 */ /* 0x000fe400078e3cff */
[----:B------:R-:W-:-:S02]  /*0630*/  SHF.R.U64 R12, R7, 0x8, R12 ;  /* 0x00000008070c7819 */ /* 0x000fc4000000120c */
[----:B------:R-:W-:Y:S02]  /*0640*/  LOP3.LUT R21, R10, R21, RZ, 0x3c, !PT ;  /* 0x000000150a157212 */ /* 0x000fe400078e3cff */
[----:B------:R-:W-:Y:S02]  /*0650*/  LOP3.LUT R10, R7, R12, RZ, 0x3c, !PT ;  /* 0x0000000c070a7212 */ /* 0x000fe400078e3cff */
[----:B------:R-:W-:Y:S02]  /*0660*/  LOP3.LUT R9, R9, R24, RZ, 0x3c, !PT ;  /* 0x0000001809097212 */ /* 0x000fe400078e3cff */
[----:B------:R-:W-:Y:S02]  /*0670*/  LOP3.LUT R8, R8, R25, RZ, 0x3c, !PT ;  /* 0x0000001908087212 */ /* 0x000fe400078e3cff */
[----:B------:R-:W-:Y:S02]  /*0680*/  SHF.R.U32.HI R7, RZ, 0x4, R2 ;  /* 0x00000004ff077819 */ /* 0x000fe40000011602 */
[----:B------:R-:W-:-:S02]  /*0690*/  SHF.R.U32.HI R25, RZ, 0x4, R4 ;  /* 0x00000004ff197819 */ /* 0x000fc40000011604 */
[----:B------:R-:W-:Y:S02]  /*06a0*/  SHF.R.U32.HI R12, RZ, 0x4, R5 ;  /* 0x00000004ff0c7819 */ /* 0x000fe40000011605 */
[----:B------:R-:W-:Y:S02]  /*06b0*/  SHF.R.U32.HI R23, RZ, 0x4, R6 ;  /* 0x00000004ff177819 */ /* 0x000fe40000011606 */
[----:B------:R-:W-:Y:S02]  /*06c0*/  LOP3.LUT R7, R2, R7, RZ, 0x3c, !PT ;  /* 0x0000000702077212 */ /* 0x000fe400078e3cff */
[----:B------:R-:W-:Y:S02]  /*06d0*/  SHF.R.U64 R22, R9, 0x4, R2 ;  /* 0x0000000409167819 */ /* 0x000fe40000001202 */
[----:B------:R-:W-:Y:S02]  /*06e0*/  LOP3.LUT R2, R4, R25, RZ, 0x3c, !PT ;  /* 0x0000001904027212 */ /* 0x000fe400078e3cff */
[----:B------:R-:W-:-:S02]  /*06f0*/  SHF.R.U64 R20, R15, 0x4, R4 ;  /* 0x000000040f147819 */ /* 0x000fc40000001204 */
[----:B------:R-:W-:Y:S02]  /*0700*/  LOP3.LUT R4, R5, R12, RZ, 0x3c, !PT ;  /* 0x0000000c05047212 */ /* 0x000fe400078e3cff */
[----:B------:R-:W-:Y:S02]  /*0710*/  SHF.R.U64 R25, R16, 0x4, R5 ;  /* 0x0000000410197819 */ /* 0x000fe40000001205 */
[----:B------:R-:W-:Y:S02]  /*0720*/  LOP3.LUT R5, R6, R23, RZ, 0x3c, !PT ;  /* 0x0000001706057212 */ /* 0x000fe400078e3cff */
[----:B------:R-:W-:Y:S02]  /*0730*/  SHF.R.U64 R12, R19, 0x4, R6 ;  /* 0x00000004130c7819 */ /* 0x000fe40000001206 */
[----:B------:R-:W-:Y:S02]  /*0740*/  LOP3.LUT R6, R9, R22, RZ, 0x3c, !PT ;  /* 0x0000001609067212 */ /* 0x000fe400078e3cff */
[----:B------:R-:W-:-:S02]  /*0750*/  LOP3.LUT R14, R14, R27, RZ, 0x3c, !PT ;  /* 0x0000001b0e0e7212 */ /* 0x000fc400078e3cff */
[----:B------:R-:W-:Y:S02]  /*0760*/  SHF.R.U32.HI R22, RZ, 0x4, R17 ;  /* 0x00000004ff167819 */ /* 0x000fe40000011611 */
[----:B------:R-:W-:Y:S02]  /*0770*/  LOP3.LUT R9, R16, R25, RZ, 0x3c, !PT ;  /* 0x0000001910097212 */ /* 0x000fe400078e3cff */
[----:B------:R-:W-:Y:S02]  /*0780*/  LOP3.LUT R15, R15, R20, RZ, 0x3c, !PT ;  /* 0x000000140f0f7212 */ /* 0x000fe400078e3cff */
[----:B------:R-:W-:Y:S02]  /*0790*/  SHF.R.U32.HI R23, RZ, 0x4, R18 ;  /* 0x00000004ff177819 */ /* 0x000fe40000011612 */
[----:B------:R-:W-:Y:S02]  /*07a0*/  SHF.R.U32.HI R16, RZ, 0x4, R13 ;  /* 0x00000004ff107819 */ /* 0x000fe4000001160d */
[----:B------:R-:W-:-:S02]  /*07b0*/  LOP3.LUT R12, R19, R12, RZ, 0x3c, !PT ;  /* 0x0000000c130c7212 */ /* 0x000fc400078e3cff */
[----:B------:R-:W-:Y:S02]  /*07c0*/  SHF.R.U32.HI R20, RZ, 0x4, R11 ;  /* 0x00000004ff147819 */ /* 0x000fe4000001160b */
[----:B------:R-:W-:Y:S02]  /*07d0*/  LOP3.LUT R19, R17, R22, RZ, 0x3c, !PT ;  /* 0x0000001611137212 */ /* 0x000fe400078e3cff */
[----:B------:R-:W-:Y:S02]  /*07e0*/  SHF.R.U64 R27, R14, 0x4, R17 ;  /* 0x000000040e1b7819 */ /* 0x000fe40000001211 */
[----:B------:R-:W-:Y:S02]  /*07f0*/  SHF.R.U64 R25, R8, 0x4, R13 ;  /* 0x0000000408197819 */ /* 0x000fe4000000120d */
[----:B------:R-:W-:Y:S02]  /*0800*/  SHF.R.U64 R22, R21, 0x4, R18 ;  /* 0x0000000415167819 */ /* 0x000fe40000001212 */
[----:B------:R-:W-:-:S02]  /*0810*/  LOP3.LUT R17, R18, R23, RZ, 0x3c, !PT ;  /* 0x0000001712117212 */ /* 0x000fc400078e3cff */
[----:B------:R-:W-:Y:S02]  /*0820*/  LOP3.LUT R16, R13, R16, RZ, 0x3c, !PT ;  /* 0x000000100d107212 */ /* 0x000fe400078e3cff */
[----:B------:R-:W-:Y:S02]  /*0830*/  LOP3.LUT R13, R11, R20, RZ, 0x3c, !PT ;  /* 0x000000140b0d7212 */ /* 0x000fe400078e3cff */
[----:B------:R-:W-:Y:S02]  /*0840*/  SHF.R.U64 R23, R10, 0x4, R11 ;  /* 0x000000040a177819 */ /* 0x000fe4000000120b */
[----:B------:R-:W-:Y:S02]  /*0850*/  LOP3.LUT R18, R14, R27, RZ, 0x3c, !PT ;  /* 0x0000001b0e127212 */ /* 0x000fe400078e3cff */
[----:B------:R-:W-:Y:S02]  /*0860*/  LOP3.LUT R11, R8, R25, RZ, 0x3c, !PT ;  /* 0x00000019080b7212 */ /* 0x000fe400078e3cff */
[----:B------:R-:W-:-:S02]  /*0870*/  LOP3.LUT R14, R21, R22, RZ, 0x3c, !PT ;  /* 0x00000016150e7212 */ /* 0x000fc400078e3cff */
[--C-:B------:R-:W-:Y:S02]  /*0880*/  SHF.R.U32.HI R8, RZ, 0x2, R7.reuse ;  /* 0x00000002ff087819 */ /* 0x100fe40000011607 */
[--C-:B------:R-:W-:Y:S02]  /*0890*/  SHF.R.U32.HI R21, RZ, 0x2, R2.reuse ;  /* 0x00000002ff157819 */ /* 0x100fe40000011602 */
[----:B------:R-:W-:Y:S02]  /*08a0*/  LOP3.LUT R10, R10, R23, RZ, 0x3c, !PT ;  /* 0x000000170a0a7212 */ /* 0x000fe400078e3cff */
[----:B------:R-:W-:Y:S02]  /*08b0*/  SHF.R.U64 R23, R6, 0x2, R7 ;  /* 0x0000000206177819 */ /* 0x000fe40000001207 */
[----:B------:R-:W-:Y:S02]  /*08c0*/  LOP3.LUT R7, R7, R8, RZ, 0x3c, !PT ;  /* 0x0000000807077212 */ /* 0x000fe400078e3cff */
[----:B------:R-:W-:-:S02]  /*08d0*/  SHF.R.U64 R20, R15, 0x2, R2 ;  /* 0x000000020f147819 */ /* 0x000fc40000001202 */
[----:B------:R-:W-:Y:S02]  /*08e0*/  LOP3.LUT R8, R2, R21, RZ, 0x3c, !PT ;  /* 0x0000001502087212 */ /* 0x000fe400078e3cff */
[--C-:B------:R-:W-:Y:S02]  /*08f0*/  SHF.R.U32.HI R21, RZ, 0x2, R4.reuse ;  /* 0x00000002ff157819 */ /* 0x100fe40000011604 */
[----:B------:R-:W-:Y:S02]  /*0900*/  SHF.R.U64 R26, R9, 0x2, R4 ;  /* 0x00000002091a7819 */ /* 0x000fe40000001204 */
[----:B------:R-:W-:Y:S02]  /*0910*/  SHF.R.U32.HI R22, RZ, 0x2, R19 ;  /* 0x00000002ff167819 */ /* 0x000fe40000011613 */
[----:B------:R-:W-:Y:S02]  /*0920*/  SHF.R.U32.HI R24, RZ, 0x2, R5 ;  /* 0x00000002ff187819 */ /* 0x000fe40000011605 */
[----:B------:R-:W-:-:S02]  /*0930*/  LOP3.LUT R6, R6, R23, RZ, 0x3c, !PT ;  /* 0x0000001706067212 */ /* 0x000fc400078e3cff */
[----:B------:R-:W-:Y:S02]  /*0940*/  LOP3.LUT R15, R15, R20, RZ, 0x3c, !PT ;  /* 0x000000140f0f7212 */ /* 0x000fe400078e3cff */
[----:B------:R-:W-:Y:S02]  /*0950*/  SHF.R.U32.HI R2, RZ, 0x2, R17 ;  /* 0x00000002ff027819 */ /* 0x000fe40000011611 */
[----:B------:R-:W-:Y:S02]  /*0960*/  LOP3.LUT R20, R4, R21, RZ, 0x3c, !PT ;  /* 0x0000001504147212 */ /* 0x000fe400078e3cff */
[----:B------:R-:W-:Y:S02]  /*0970*/  SHF.R.U64 R23, R12, 0x2, R5 ;  /* 0x000000020c177819 */ /* 0x000fe40000001205 */
[----:B------:R-:W-:Y:S02]  /*0980*/  LOP3.LUT R9, R9, R26, RZ, 0x3c, !PT ;  /* 0x0000001a09097212 */ /* 0x000fe400078e3cff */
[----:B------:R-:W-:-:S02]  /*0990*/  LOP3.LUT R21, R19, R22, RZ, 0x3c, !PT ;  /* 0x0000001613157212 */ /* 0x000fc400078e3cff */
[----:B------:R-:W-:Y:S02]  /*09a0*/  LOP3.LUT R4, R5, R24, RZ, 0x3c, !PT ;  /* 0x0000001805047212 */ /* 0x000fe400078e3cff */
[----:B------:R-:W-:Y:S02]  /*09b0*/  SHF.R.U64 R19, R18, 0x2, R19 ;  /* 0x0000000212137819 */ /* 0x000fe40000001213 */
[----:B------:R-:W-:Y:S02]  /*09c0*/  LOP3.LUT R2, R17, R2, RZ, 0x3c, !PT ;  /* 0x0000000211027212 */ /* 0x000fe400078e3cff */
[----:B------:R-:W-:Y:S02]  /*09d0*/  SHF.R.U64 R5, R14, 0x2, R17 ;  /* 0x000000020e057819 */ /* 0x000fe40000001211 */
[----:B------:R-:W-:Y:S02]  /*09e0*/  SHF.R.U64 R7, R6, 0x1, R7 ;  /* 0x0000000106077819 */ /* 0x000fe40000001207 */
[----:B------:R-:W-:-:S02]  /*09f0*/  LOP3.LUT R17, R12, R23, RZ, 0x3c, !PT ;  /* 0x000000170c117212 */ /* 0x000fc400078e3cff */
[----:B------:R-:W-:Y:S02]  /*0a00*/  SHF.R.U64 R8, R15, 0x1, R8 ;  /* 0x000000010f087819 */ /* 0x000fe40000001208 */
[----:B------:R-:W-:Y:S02]  /*0a10*/  SHF.R.U64 R20, R9, 0x1, R20 ;  /* 0x0000000109147819 */ /* 0x000fe40000001214 */
[----:B------:R-:W-:Y:S02]  /*0a20*/  LOP3.LUT R18, R18, R19, RZ, 0x3c, !PT ;  /* 0x0000001312127212 */ /* 0x000fe400078e3cff */
[----:B------:R-:W-:Y:S02]  /*0a30*/  LOP3.LUT R12, R6, 0x1, R7, 0x48, !PT ;  /* 0x00000001060c7812 */ /* 0x000fe400078e4807 */
[----:B------:R-:W-:Y:S02]  /*0a40*/  SHF.R.U64 R4, R17, 0x1, R4 ;  /* 0x0000000111047819 */ /* 0x000fe40000001204 */
[----:B------:R-:W-:-:S02]  /*0a50*/  LOP3.LUT R15, R15, 0x1, R8, 0x48, !PT ;  /* 0x000000010f0f7812 */ /* 0x000fc400078e4808 */
[----:B------:R-:W-:Y:S02]  /*0a60*/  LOP3.LUT R7, R9, 0x1, R20, 0x48, !PT ;  /* 0x0000000109077812 */ /* 0x000fe400078e4814 */
[----:B------:R-:W-:Y:S02]  /*0a70*/  SHF.R.U64 R21, R18, 0x1, R21 ;  /* 0x0000000112157819 */ /* 0x000fe40000001215 */
[----:B------:R-:W-:Y:S01]  /*0a80*/  SHF.R.U32.HI R6, RZ, 0x2, R13 ;  /* 0x00000002ff067819 */ /* 0x000fe2000001160d */
[----:B------:R-:W-:Y:S01]  /*0a90*/  IMAD.SHL.U32 R7, R7, 0x4, RZ ;  /* 0x0000000407077824 */ /* 0x000fe200078e00ff */
[----:B------:R-:W-:Y:S02]  /*0aa0*/  LOP3.LUT R5, R14, R5, RZ, 0x3c, !PT ;  /* 0x000000050e057212 */ /* 0x000fe400078e3cff */
[----:B------:R-:W-:Y:S01]  /*0ab0*/  LOP3.LUT R8, R17, 0x1, R4, 0x48, !PT ;  /* 0x0000000111087812 */ /* 0x000fe200078e4804 */
[----:B------:R-:W-:Y:S01]  /*0ac0*/  IMAD.SHL.U32 R4, R15, 0x2, RZ ;  /* 0x000000020f047824 */ /* 0x000fe200078e00ff */
[----:B------:R-:W-:-:S02]  /*0ad0*/  LOP3.LUT R18, R18, 0x1, R21, 0x48, !PT ;  /* 0x0000000112127812 */ /* 0x000fc400078e4815 */
[----:B------:R-:W-:Y:S02]  /*0ae0*/  LOP3.LUT R9, R13, R6, RZ, 0x3c, !PT ;  /* 0x000000060d097212 */ /* 0x000fe400078e3cff */
[----:B------:R-:W-:Y:S01]  /*0af0*/  SHF.R.U64 R6, R5, 0x1, R2 ;  /* 0x0000000105067819 */ /* 0x000fe20000001202 */
[----:B------:R-:W-:Y:S01]  /*0b00*/  IMAD.SHL.U32 R2, R18, 0x10, RZ ;  /* 0x0000001012027824 */ /* 0x000fe200078e00ff */
[----:B------:R-:W-:Y:S02]  /*0b10*/  SHF.R.U32.HI R15, RZ, 0x2, R16 ;  /* 0x00000002ff0f7819 */ /* 0x000fe40000011610 */
[----:B------:R-:W-:Y:S02]  /*0b20*/  SHF.R.U64 R13, R10, 0x2, R13 ;  /* 0x000000020a0d7819 */ /* 0x000fe4000000120d */
[----:B------:R-:W-:Y:S01]  /*0b30*/  LOP3.LUT R4, R7, R4, R12, 0xfe, !PT ;  /* 0x0000000407047212 */ /* 0x000fe200078efe0c */
[----:B------:R-:W-:Y:S01]  /*0b40*/  IMAD.SHL.U32 R7, R8, 0x8, RZ ;  /* 0x0000000808077824 */ /* 0x000fe200078e00ff */
[----:B------:R-:W-:-:S02]  /*0b50*/  LOP3.LUT R5, R5, 0x1, R6, 0x48, !PT ;  /* 0x0000000105057812 */ /* 0x000fc400078e4806 */
[----:B------:R-:W-:Y:S02]  /*0b60*/  LOP3.LUT R15, R16, R15, RZ, 0x3c, !PT ;  /* 0x0000000f100f7212 */ /* 0x000fe400078e3cff */
[----:B------:R-:W-:Y:S01]  /*0b70*/  SHF.R.U64 R16, R11, 0x2, R16 ;  /* 0x000000020b107819 */ /* 0x000fe20000001210 */
[----:B------:R-:W-:Y:S01]  /*0b80*/  IMAD.SHL.U32 R5, R5, 0x20, RZ ;  /* 0x0000002005057824 */ /* 0x000fe200078e00ff */
[----:B------:R-:W-:Y:S02]  /*0b90*/  LOP3.LUT R10, R10, R13, RZ, 0x3c, !PT ;  /* 0x0000000d0a0a7212 */ /* 0x000fe400078e3cff */
[----:B------:R-:W-:Y:S02]  /*0ba0*/  LOP3.LUT R2, R2, R4, R7, 0xfe, !PT ;  /* 0x0000000402027212 */ /* 0x000fe400078efe07 */
[----:B------:R-:W-:Y:S02]  /*0bb0*/  LOP3.LUT R6, R11, R16, RZ, 0x3c, !PT ;  /* 0x000000100b067212 */ /* 0x000fe400078e3cff */
[----:B------:R-:W-:-:S02]  /*0bc0*/  SHF.R.U64 R7, R10, 0x1, R9 ;  /* 0x000000010a077819 */ /* 0x000fc40000001209 */
[----:B------:R-:W-:Y:S02]  /*0bd0*/  SHF.R.U64 R9, R6, 0x1, R15 ;  /* 0x0000000106097819 */ /* 0x000fe4000000120f */
[----:B------:R-:W-:Y:S02]  /*0be0*/  LOP3.LUT R7, R10, R7, RZ, 0x3c, !PT ;  /* 0x000000070a077212 */ /* 0x000fe400078e3cff */
[----:B------:R-:W-:Y:S02]  /*0bf0*/  LOP3.LUT R2, R2, R5, RZ, 0xfc, !PT ;  /* 0x0000000502027212 */ /* 0x000fe400078efcff */
[----:B------:R-:W-:Y:S02]  /*0c00*/  LOP3.LUT R9, R6, 0x1, R9, 0x48, !PT ;  /* 0x0000000106097812 */ /* 0x000fe400078e4809 */
[----:B------:R-:W-:Y:S01]  /*0c10*/  IADD3 R4, P0, PT, R3, UR14, RZ ;  /* 0x0000000e03047c10 */ /* 0x000fe2000ff1e0ff */
[----:B------:R-:W-:Y:S01]  /*0c20*/  IMAD R2, R7, 0x80, R2 ;  /* 0x0000008007027824 */ /* 0x000fe200078e0202 */
[----:B------:R-:W-:-:S02]  /*0c30*/  IADD3 R3, P1, PT, R3, UR4, RZ ;  /* 0x0000000403037c10 */ /* 0x000fc4000ff3e0ff */
[----:B------:R-:W-:Y:S01]  /*0c40*/  IADD3.X R5, PT, PT, R0, UR15, RZ, P0, !PT ;  /* 0x0000000f00057c10 */ /* 0x000fe200087fe4ff */
[----:B------:R-:W-:Y:S01]  /*0c50*/  IMAD R7, R9, 0x40, R2 ;  /* 0x0000004009077824 */ /* 0x000fe200078e0202 */
[----:B------:R-:W-:Y:S01]  /*0c60*/  ISETP.GE.U32.AND P0, PT, R3, UR8, PT ;  /* 0x0000000803007c0c */ /* 0x000fe2000bf06070 */
[----:B------:R-:W-:-:S03]  /*0c70*/  IMAD.X R0, RZ, RZ, R0, P1 ;  /* 0x000000ffff007224 */ /* 0x000fc600008e0600 */
[----:B------:R0:W-:Y:S02]  /*0c80*/  STG.E.U8 desc[UR6][R4.64], R7 ;  /* 0x0000000704007986 */ /* 0x0001e4000c101106 */
[----:B------:R-:W-:-:S13]  /*0c90*/  ISETP.GE.U32.AND.EX P0, PT, R0, UR9, PT, P0 ;  /* 0x0000000900007c0c */ /* 0x000fda000bf06100 */
[----:B0-----:R-:W-:Y:S05]  /*0ca0*/  @!P0 BRA `(.L_x_11) ;  /* 0xfffffff4000c8947 */ /* 0x001fea000383ffff */
[----:B------:R-:W-:Y:S05]  /*0cb0*/  EXIT ;  /* 0x000000000000794d */ /* 0x000fea0003800000 */
.L_x_12:
        /* <DEDUP_REMOVED lines=12> */
.L_x_14:


//--------------------- .nv.shared.reserved.0     --------------------------
	.section	.nv.shared.reserved.0,"aw",@nobits
	.weak		__nv_reservedSMEM_offset_0_alias
	.size		__nv_reservedSMEM_offset_0_alias, 0, 64
	.other		__nv_reservedSMEM_offset_0_alias,@"STO_CUDA_RESERVED_SHARED STV_DEFAULT"
__nv_reservedSMEM_offset_0_alias:
	.zero		0
	.zero		64


//--------------------- .nv.constant0.edac_hsiao_72_64_v2 --------------------------
	.section	.nv.constant0.edac_hsiao_72_64_v2,"a",@progbits
	.sectionflags	@""
	.align	4
.nv.constant0.edac_hsiao_72_64_v2:
	.zero		928


//--------------------- .nv.constant0.generate_parity_hsiao_72_64_v2 --------------------------
	.section	.nv.constant0.generate_parity_hsiao_72_64_v2,"a",@progbits
	.sectionflags	@""
	.align	4
.nv.constant0.generate_parity_hsiao_72_64_v2:
	.zero		920


//--------------------- SYMBOLS --------------------------

	.type		.nv.reservedSmem.offset0,@object
	.size		.nv.reservedSmem.offset0,0x4
